	.version 2.2
	.target sm_20
	// compiled with /home/bachelor/deicide218/cuda-3.2/open64/lib//be
	// nvopencc 3.2 built on 2010-11-03

	.visible .func _Z19testIncrementGlobalPjjj6uchar4 (.param .u64 __cudaparmf1__Z19testIncrementGlobalPjjj6uchar4, .param .u32 __cudaparmf2__Z19testIncrementGlobalPjjj6uchar4, .param .u32 __cudaparmf3__Z19testIncrementGlobalPjjj6uchar4, .param .align 4 .b8 __cudaparmf4__Z19testIncrementGlobalPjjj6uchar4[4])

	.visible .func _Z18testIncrementLocalPjPA256_jj6uchar4 (.param .u64 __cudaparmf1__Z18testIncrementLocalPjPA256_jj6uchar4, .param .u64 __cudaparmf2__Z18testIncrementLocalPjPA256_jj6uchar4, .param .u32 __cudaparmf3__Z18testIncrementLocalPjPA256_jj6uchar4, .param .align 4 .b8 __cudaparmf4__Z18testIncrementLocalPjPA256_jj6uchar4[4])

	.visible .func _Z11clearMemoryPA256_j (.param .u64 __cudaparmf1__Z11clearMemoryPA256_j)

	.visible .func _Z10copyMemoryPjPA256_j (.param .u64 __cudaparmf1__Z10copyMemoryPjPA256_j, .param .u64 __cudaparmf2__Z10copyMemoryPjPA256_j)

	//-----------------------------------------------------------
	// Compiling histo_main.cpp3.i (/tmp/ccBI#.UjFlXV)
	//-----------------------------------------------------------

	//-----------------------------------------------------------
	// Options:
	//-----------------------------------------------------------
	//  Target:ptx, ISA:sm_20, Endian:little, Pointer Size:64
	//  -O3	(Optimization level)
	//  -g0	(Debug level)
	//  -m2	(Report advisories)
	//-----------------------------------------------------------

	.file	1	"<command-line>"
	.file	2	"histo_main.cudafe2.gpu"
	.file	3	"/usr/lib/gcc/x86_64-linux-gnu/4.4.7/include/stddef.h"
	.file	4	"/home/bachelor/deicide218/cuda-3.2/bin/../include/crt/device_runtime.h"
	.file	5	"/home/bachelor/deicide218/cuda-3.2/bin/../include/host_defines.h"
	.file	6	"/home/bachelor/deicide218/cuda-3.2/bin/../include/builtin_types.h"
	.file	7	"/home/bachelor/deicide218/cuda-3.2/bin/../include/device_types.h"
	.file	8	"/home/bachelor/deicide218/cuda-3.2/bin/../include/driver_types.h"
	.file	9	"/home/bachelor/deicide218/cuda-3.2/bin/../include/surface_types.h"
	.file	10	"/home/bachelor/deicide218/cuda-3.2/bin/../include/texture_types.h"
	.file	11	"/home/bachelor/deicide218/cuda-3.2/bin/../include/vector_types.h"
	.file	12	"/home/bachelor/deicide218/cuda-3.2/bin/../include/device_launch_parameters.h"
	.file	13	"/home/bachelor/deicide218/cuda-3.2/bin/../include/crt/storage_class.h"
	.file	14	"/usr/include/x86_64-linux-gnu/bits/types.h"
	.file	15	"/usr/include/time.h"
	.file	16	"/home/bachelor/deicide218/cuda-3.2/bin/../include/sm_11_atomic_functions.h"
	.file	17	"histo_main.cu"
	.file	18	"/home/bachelor/deicide218/cuda-3.2/bin/../include/common_functions.h"
	.file	19	"/home/bachelor/deicide218/cuda-3.2/bin/../include/math_functions.h"
	.file	20	"/home/bachelor/deicide218/cuda-3.2/bin/../include/math_constants.h"
	.file	21	"/home/bachelor/deicide218/cuda-3.2/bin/../include/device_functions.h"
	.file	22	"/home/bachelor/deicide218/cuda-3.2/bin/../include/sm_12_atomic_functions.h"
	.file	23	"/home/bachelor/deicide218/cuda-3.2/bin/../include/sm_13_double_functions.h"
	.file	24	"/home/bachelor/deicide218/cuda-3.2/bin/../include/sm_20_atomic_functions.h"
	.file	25	"/home/bachelor/deicide218/cuda-3.2/bin/../include/sm_20_intrinsics.h"
	.file	26	"/home/bachelor/deicide218/cuda-3.2/bin/../include/surface_functions.h"
	.file	27	"/home/bachelor/deicide218/cuda-3.2/bin/../include/texture_fetch_functions.h"
	.file	28	"/home/bachelor/deicide218/cuda-3.2/bin/../include/math_functions_dbl_ptx3.h"


	.visible .func _Z19testIncrementGlobalPjjj6uchar4 (.param .u64 __cudaparmf1__Z19testIncrementGlobalPjjj6uchar4, .param .u32 __cudaparmf2__Z19testIncrementGlobalPjjj6uchar4, .param .u32 __cudaparmf3__Z19testIncrementGlobalPjjj6uchar4, .param .align 4 .b8 __cudaparmf4__Z19testIncrementGlobalPjjj6uchar4[4])
	{
	.reg .u32 %r<45>;
	.reg .u64 %rd<7>;
	.reg .pred %p<5>;
	.loc	17	19	0
$LDWbegin__Z19testIncrementGlobalPjjj6uchar4:
	ld.param.u64 	%rd1, [__cudaparmf1__Z19testIncrementGlobalPjjj6uchar4];
	mov.s64 	%rd2, %rd1;
	ld.param.u32 	%r1, [__cudaparmf2__Z19testIncrementGlobalPjjj6uchar4];
	mov.s32 	%r2, %r1;
	ld.param.u32 	%r3, [__cudaparmf3__Z19testIncrementGlobalPjjj6uchar4];
	mov.s32 	%r4, %r3;
	ld.param.u8 	%r5, [__cudaparmf4__Z19testIncrementGlobalPjjj6uchar4+0];
	mov.s32 	%r6, %r5;
	ld.param.u8 	%r7, [__cudaparmf4__Z19testIncrementGlobalPjjj6uchar4+1];
	mov.s32 	%r8, %r7;
	ld.param.u8 	%r9, [__cudaparmf4__Z19testIncrementGlobalPjjj6uchar4+2];
	mov.s32 	%r10, %r9;
	ld.param.u8 	%r11, [__cudaparmf4__Z19testIncrementGlobalPjjj6uchar4+3];
	mov.s32 	%r12, %r11;
	cvt.u8.u32 	%r13, %r6;
	set.gt.u32.u32 	%r14, %r13, %r4;
	neg.s32 	%r15, %r14;
	set.lt.u32.u32 	%r16, %r13, %r2;
	neg.s32 	%r17, %r16;
	or.b32 	%r18, %r15, %r17;
	mov.u32 	%r19, 0;
	setp.eq.s32 	%p1, %r18, %r19;
	@%p1 bra 	$Lt_0_2818;
	cvt.u8.u32 	%r20, %r12;
	cvt.u8.u32 	%r21, %r10;
	cvt.u8.u32 	%r22, %r8;
	mul.lo.u32 	%r23, %r13, 24576;
	shr.u32 	%r24, %r20, 3;
	shl.b32 	%r25, %r21, 2;
	shl.b32 	%r26, %r22, 10;
	add.u32 	%r27, %r23, %r24;
	add.u32 	%r28, %r25, %r27;
	add.u32 	%r29, %r26, %r28;
	and.b32 	%r30, %r29, 1;
	mov.u32 	%r31, 1;
	setp.eq.u32 	%p2, %r30, %r31;
	shr.u32 	%r32, %r29, 1;
	cvt.u64.u32 	%rd3, %r32;
	mul.wide.u32 	%rd4, %r32, 4;
	add.u64 	%rd5, %rd2, %rd4;
	ld.u32 	%r33, [%rd5+0];
	mov.u32 	%r34, 16;
	mov.u32 	%r35, 0;
	selp.u32 	%r36, %r34, %r35, %p2;
	shr.u32 	%r37, %r33, %r36;
	cvt.u16.u32 	%r38, %r37;
	mov.u32 	%r39, 254;
	setp.gt.u32 	%p3, %r38, %r39;
	@%p3 bra 	$Lt_0_3330;
	.loc	16	109	0
	mov.s32 	%r40, 65536;
	mov.s32 	%r41, 1;
	selp.s32 	%r42, %r40, %r41, %p2;
	atom.add.u32 	%r43, [%rd5], %r42;
$Lt_0_3330:
$Lt_0_2818:
	.loc	17	40	0
	ret;
$LDWend__Z19testIncrementGlobalPjjj6uchar4:
	} // _Z19testIncrementGlobalPjjj6uchar4

	.visible .func _Z18testIncrementLocalPjPA256_jj6uchar4 (.param .u64 __cudaparmf1__Z18testIncrementLocalPjPA256_jj6uchar4, .param .u64 __cudaparmf2__Z18testIncrementLocalPjPA256_jj6uchar4, .param .u32 __cudaparmf3__Z18testIncrementLocalPjPA256_jj6uchar4, .param .align 4 .b8 __cudaparmf4__Z18testIncrementLocalPjPA256_jj6uchar4[4])
	{
	.reg .u32 %r<89>;
	.reg .u64 %rd<18>;
	.reg .pred %p<13>;
	// __cuda_local_var_34820_38_non_const_bin_plus_1_add = 16
	// __cuda_local_var_34821_38_non_const_bin_plus_2_add = 20
	// __cuda_local_var_34822_38_non_const_bin_plus_3_add = 24
	.loc	17	47	0
$LDWbegin__Z18testIncrementLocalPjPA256_jj6uchar4:
	ld.param.u64 	%rd1, [__cudaparmf1__Z18testIncrementLocalPjPA256_jj6uchar4];
	mov.s64 	%rd2, %rd1;
	ld.param.u64 	%rd3, [__cudaparmf2__Z18testIncrementLocalPjPA256_jj6uchar4];
	mov.s64 	%rd4, %rd3;
	ld.param.u32 	%r1, [__cudaparmf3__Z18testIncrementLocalPjPA256_jj6uchar4];
	mov.s32 	%r2, %r1;
	ld.param.u8 	%r3, [__cudaparmf4__Z18testIncrementLocalPjPA256_jj6uchar4+0];
	mov.s32 	%r4, %r3;
	ld.param.u8 	%r5, [__cudaparmf4__Z18testIncrementLocalPjPA256_jj6uchar4+1];
	mov.s32 	%r6, %r5;
	ld.param.u8 	%r7, [__cudaparmf4__Z18testIncrementLocalPjPA256_jj6uchar4+2];
	mov.s32 	%r8, %r7;
	ld.param.u8 	%r9, [__cudaparmf4__Z18testIncrementLocalPjPA256_jj6uchar4+3];
	mov.s32 	%r10, %r9;
	cvt.u8.u32 	%r11, %r4;
	setp.ne.u32 	%p1, %r11, %r2;
	@%p1 bra 	$Lt_1_11778;
	.loc	17	58	0
	cvt.u8.u32 	%r12, %r8;
	cvt.u8.u32 	%r13, %r6;
	cvt.u8.u32 	%r14, %r10;
	cvt.u64.u32 	%rd5, %r12;
	cvt.u64.u32 	%rd6, %r13;
	mul.wide.u32 	%rd7, %r13, 256;
	add.u64 	%rd8, %rd5, %rd7;
	mul.lo.u64 	%rd9, %rd8, 4;
	add.u64 	%rd10, %rd4, %rd9;
	shl.b32 	%r15, 1, %r14;
	atom.add.u32 	%r16, [%rd10], %r15;
	mov.s32 	%r17, %r16;
	shr.u32 	%r18, %r17, %r14;
	and.b32 	%r19, %r18, 255;
	mov.u32 	%r20, 255;
	setp.eq.u32 	%p2, %r19, %r20;
	@!%p2 bra 	$Lt_1_12290;
	selp.s32 	%r21, 1, 0, %p2;
	mov.u32 	%r22, 23;
	set.le.u32.u32 	%r23, %r14, %r22;
	neg.s32 	%r24, %r23;
	and.b32 	%r25, %r21, %r24;
	mov.u32 	%r26, 0;
	setp.eq.s32 	%p3, %r25, %r26;
	@%p3 bra 	$Lt_1_13058;
	mov.s32 	%r27, 1;
	bra.uni 	$Lt_1_12802;
$Lt_1_13058:
	mov.s32 	%r27, 0;
$Lt_1_12802:
	add.s32 	%r28, %r14, 8;
	shr.u32 	%r29, %r17, %r28;
	and.b32 	%r30, %r29, 255;
	mov.u32 	%r31, 255;
	set.eq.u32.u32 	%r32, %r30, %r31;
	neg.s32 	%r33, %r32;
	mov.u32 	%r34, 15;
	set.le.u32.u32 	%r35, %r14, %r34;
	neg.s32 	%r36, %r35;
	and.b32 	%r37, %r33, %r36;
	mov.u32 	%r38, 0;
	setp.eq.s32 	%p4, %r37, %r38;
	@%p4 bra 	$Lt_1_13570;
	mov.s32 	%r39, 1;
	bra.uni 	$Lt_1_13314;
$Lt_1_13570:
	mov.s32 	%r39, 0;
$Lt_1_13314:
	add.s32 	%r40, %r14, 16;
	shr.u32 	%r41, %r17, %r40;
	and.b32 	%r42, %r41, 255;
	mov.u32 	%r43, 255;
	set.eq.u32.u32 	%r44, %r42, %r43;
	neg.s32 	%r45, %r44;
	mov.u32 	%r46, 7;
	set.le.u32.u32 	%r47, %r14, %r46;
	neg.s32 	%r48, %r47;
	and.b32 	%r49, %r45, %r48;
	mov.u32 	%r50, 0;
	setp.eq.s32 	%p5, %r49, %r50;
	@%p5 bra 	$Lt_1_14082;
	mov.s32 	%r51, 1;
	bra.uni 	$Lt_1_13826;
$Lt_1_14082:
	mov.s32 	%r51, 0;
$Lt_1_13826:
	mov.s32 	%r52, 0;
	setp.ne.s32 	%p6, %r27, %r52;
	@!%p6 bra 	$Lt_1_14338;
	.loc	17	90	0
	mov.u32 	%r53, -1;
	mov.u32 	%r54, 255;
	mov.u32 	%r55, 254;
	setp.le.u32 	%p7, %r30, %r55;
	selp.u32 	%r56, %r53, %r54, %p7;
	mov.s32 	%r57, %r56;
$Lt_1_14338:
	mov.s32 	%r58, 0;
	setp.ne.s32 	%p8, %r39, %r58;
	@!%p8 bra 	$Lt_1_14850;
	.loc	17	91	0
	mov.u32 	%r59, -1;
	mov.u32 	%r60, 255;
	mov.u32 	%r61, 254;
	setp.le.u32 	%p9, %r42, %r61;
	selp.u32 	%r62, %r59, %r60, %p9;
	mov.s32 	%r63, %r62;
$Lt_1_14850:
	mov.s32 	%r64, 0;
	setp.ne.s32 	%p10, %r51, %r64;
	@!%p10 bra 	$Lt_1_15362;
	.loc	17	92	0
	mov.u32 	%r65, -1;
	mov.u32 	%r66, 255;
	add.s32 	%r67, %r14, 24;
	shr.u32 	%r68, %r17, %r67;
	and.b32 	%r69, %r68, 255;
	mov.u32 	%r70, 254;
	setp.le.u32 	%p11, %r69, %r70;
	selp.u32 	%r71, %r65, %r66, %p11;
	mov.s32 	%r72, %r71;
$Lt_1_15362:
	.loc	16	109	0
	mul.lo.u32 	%r73, %r11, 24576;
	shl.b32 	%r74, %r12, 2;
	shl.b32 	%r75, %r13, 10;
	shr.u32 	%r76, %r14, 3;
	add.u32 	%r77, %r73, %r76;
	add.u32 	%r78, %r74, %r77;
	add.u32 	%r79, %r75, %r78;
	cvt.u64.u32 	%rd11, %r79;
	mul.wide.u32 	%rd12, %r79, 4;
	add.u64 	%rd13, %rd2, %rd12;
	mov.u32 	%r80, 256;
	atom.add.u32 	%r81, [%rd13], %r80;
	@!%p6 bra 	$Lt_1_15874;
	add.u64 	%rd14, %rd13, 4;
	mov.s32 	%r82, %r57;
	atom.add.u32 	%r83, [%rd14], %r82;
$Lt_1_15874:
	@!%p8 bra 	$Lt_1_16386;
	add.u64 	%rd15, %rd13, 8;
	mov.s32 	%r84, %r63;
	atom.add.u32 	%r85, [%rd15], %r84;
$Lt_1_16386:
	@!%p10 bra 	$Lt_1_16898;
	add.u64 	%rd16, %rd13, 12;
	mov.s32 	%r86, %r72;
	atom.add.u32 	%r87, [%rd16], %r86;
$Lt_1_16898:
$Lt_1_12290:
$Lt_1_11778:
	.loc	17	100	0
	ret;
$LDWend__Z18testIncrementLocalPjPA256_jj6uchar4:
	} // _Z18testIncrementLocalPjPA256_jj6uchar4

	.visible .func _Z11clearMemoryPA256_j (.param .u64 __cudaparmf1__Z11clearMemoryPA256_j)
	{
	.reg .u32 %r<8>;
	.reg .u64 %rd<9>;
	.reg .pred %p<4>;
	.loc	17	103	0
$LDWbegin__Z11clearMemoryPA256_j:
	ld.param.u64 	%rd1, [__cudaparmf1__Z11clearMemoryPA256_j];
	mov.s64 	%rd2, %rd1;
	.loc	17	104	0
	cvt.s32.u32 	%r1, %tid.x;
	mov.s32 	%r2, %r1;
	mov.u32 	%r3, 6143;
	setp.gt.s32 	%p1, %r1, %r3;
	@%p1 bra 	$Lt_2_1282;
	mov.u32 	%r4, %ntid.x;
	cvt.s64.u32 	%rd3, %r4;
	mul.wide.u32 	%rd4, %r4, 4;
	cvt.s64.s32 	%rd5, %r1;
	mul.wide.s32 	%rd6, %r1, 4;
	add.u64 	%rd7, %rd2, %rd6;
$Lt_2_1794:
 //<loop> Loop body line 104, nesting depth: 1, estimated iterations: unknown
	.loc	17	106	0
	mov.u32 	%r5, 0;
	st.u32 	[%rd7+0], %r5;
	add.u32 	%r2, %r2, %r4;
	add.u64 	%rd7, %rd4, %rd7;
	mov.u32 	%r6, 6143;
	setp.le.s32 	%p2, %r2, %r6;
	@%p2 bra 	$Lt_2_1794;
$Lt_2_1282:
	.loc	17	108	0
	ret;
$LDWend__Z11clearMemoryPA256_j:
	} // _Z11clearMemoryPA256_j

	.visible .func _Z10copyMemoryPjPA256_j (.param .u64 __cudaparmf1__Z10copyMemoryPjPA256_j, .param .u64 __cudaparmf2__Z10copyMemoryPjPA256_j)
	{
	.reg .u32 %r<22>;
	.reg .u64 %rd<19>;
	.reg .pred %p<4>;
	.loc	17	111	0
$LDWbegin__Z10copyMemoryPjPA256_j:
	ld.param.u64 	%rd1, [__cudaparmf1__Z10copyMemoryPjPA256_j];
	mov.s64 	%rd2, %rd1;
	ld.param.u64 	%rd3, [__cudaparmf2__Z10copyMemoryPjPA256_j];
	mov.s64 	%rd4, %rd3;
	.loc	17	112	0
	cvt.s32.u32 	%r1, %tid.x;
	mov.u32 	%r2, 6143;
	setp.gt.s32 	%p1, %r1, %r2;
	@%p1 bra 	$Lt_3_1282;
	mul.lo.s32 	%r3, %r1, 4;
	mov.u32 	%r4, %ntid.x;
	mul.lo.s32 	%r5, %r4, 4;
	cvt.s64.u32 	%rd5, %r4;
	mul.wide.u32 	%rd6, %r4, 4;
	cvt.s64.s32 	%rd7, %r5;
	mul.wide.s32 	%rd8, %r5, 4;
	cvt.s64.s32 	%rd9, %r1;
	mul.wide.s32 	%rd10, %r1, 4;
	add.u64 	%rd11, %rd4, %rd10;
	cvt.s64.s32 	%rd12, %r3;
	mul.wide.s32 	%rd13, %r3, 4;
	add.u64 	%rd14, %rd2, %rd13;
$Lt_3_1794:
 //<loop> Loop body line 112, nesting depth: 1, estimated iterations: unknown
	.loc	16	109	0
	ld.u32 	%r6, [%rd11+0];
	and.b32 	%r7, %r6, 255;
	atom.add.u32 	%r8, [%rd14], %r7;
	add.u64 	%rd15, %rd14, 4;
	ld.u32 	%r9, [%rd11+0];
	shl.b32 	%r10, %r9, 16;
	shr.u32 	%r11, %r10, 24;
	atom.add.u32 	%r12, [%rd15], %r11;
	add.u64 	%rd16, %rd14, 8;
	ld.u32 	%r13, [%rd11+0];
	shl.b32 	%r14, %r13, 8;
	shr.u32 	%r15, %r14, 24;
	atom.add.u32 	%r16, [%rd16], %r15;
	add.u64 	%rd17, %rd14, 12;
	ld.u32 	%r17, [%rd11+0];
	shr.u32 	%r18, %r17, 24;
	atom.add.u32 	%r19, [%rd17], %r18;
	add.u64 	%rd11, %rd6, %rd11;
	add.s32 	%r3, %r3, %r5;
	add.u64 	%rd14, %rd8, %rd14;
	mov.u32 	%r20, 24572;
	setp.le.s32 	%p2, %r3, %r20;
	@%p2 bra 	$Lt_3_1794;
$Lt_3_1282:
	.loc	17	120	0
	ret;
$LDWend__Z10copyMemoryPjPA256_j:
	} // _Z10copyMemoryPjPA256_j

	.entry _Z17histo_main_kernelP6uchar4jjjjjPjS1_S1_ (
		.param .u64 __cudaparm__Z17histo_main_kernelP6uchar4jjjjjPjS1_S1__sm_mappings,
		.param .u32 __cudaparm__Z17histo_main_kernelP6uchar4jjjjjPjS1_S1__num_elements,
		.param .u32 __cudaparm__Z17histo_main_kernelP6uchar4jjjjjPjS1_S1__sm_range_min,
		.param .u32 __cudaparm__Z17histo_main_kernelP6uchar4jjjjjPjS1_S1__sm_range_max,
		.param .u32 __cudaparm__Z17histo_main_kernelP6uchar4jjjjjPjS1_S1__histo_height,
		.param .u32 __cudaparm__Z17histo_main_kernelP6uchar4jjjjjPjS1_S1__histo_width,
		.param .u64 __cudaparm__Z17histo_main_kernelP6uchar4jjjjjPjS1_S1__global_subhisto,
		.param .u64 __cudaparm__Z17histo_main_kernelP6uchar4jjjjjPjS1_S1__global_histo,
		.param .u64 __cudaparm__Z17histo_main_kernelP6uchar4jjjjjPjS1_S1__global_overflow)
	{
	.reg .u32 %r<220>;
	.reg .u64 %rd<65>;
	.reg .pred %p<35>;
	.shared .align 4 .b8 __cuda___cuda_local_var_34868_46_non_const_sub_histo56[24576];
	// __cuda_local_var_34820_38_non_const_bin_plus_1_add = 16
	// __cuda_local_var_34821_38_non_const_bin_plus_2_add = 20
	// __cuda_local_var_34822_38_non_const_bin_plus_3_add = 24
	.loc	17	131	0
$LDWbegin__Z17histo_main_kernelP6uchar4jjjjjPjS1_S1_:
	.loc	17	140	0
	mov.u32 	%r1, %ntid.x;
	mov.u32 	%r2, %ctaid.x;
	mul.lo.u32 	%r3, %r2, %r1;
	mov.u32 	%r4, %tid.x;
	add.u32 	%r5, %r3, %r4;
	mov.s32 	%r6, %r5;
	.loc	17	104	0
	mov.s32 	%r7, %r4;
	mov.s32 	%r8, 6143;
	setp.le.s32 	%p1, %r4, %r8;
	@!%p1 bra 	$Lt_4_30722;
	mov.u64 	%rd1, __cuda___cuda_local_var_34868_46_non_const_sub_histo56;
	cvt.s64.s32 	%rd2, %r4;
	cvt.s64.u32 	%rd3, %r1;
	mul.wide.s32 	%rd4, %r4, 4;
	mul.wide.u32 	%rd5, %r1, 4;
	add.u64 	%rd6, %rd4, %rd1;
$Lt_4_31234:
 //<loop> Loop body line 104, nesting depth: 1, estimated iterations: unknown
	.loc	17	106	0
	mov.u32 	%r9, 0;
	st.shared.u32 	[%rd6+0], %r9;
	add.u32 	%r7, %r7, %r1;
	add.u64 	%rd6, %rd6, %rd5;
	mov.u32 	%r10, 6143;
	setp.le.s32 	%p2, %r7, %r10;
	@%p2 bra 	$Lt_4_31234;
$Lt_4_30722:
	.loc	17	142	0
	mov.u64 	%rd1, __cuda___cuda_local_var_34868_46_non_const_sub_histo56;
	.loc	17	143	0
	bar.sync 	0;
	ld.param.u32 	%r11, [__cudaparm__Z17histo_main_kernelP6uchar4jjjjjPjS1_S1__num_elements];
	mov.u32 	%r12, %ctaid.y;
	mov.u32 	%r13, 0;
	setp.ne.u32 	%p3, %r12, %r13;
	@%p3 bra 	$Lt_4_32002;
	setp.ge.u32 	%p4, %r5, %r11;
	@%p4 bra 	$Lt_4_39938;
	cvt.u64.u32 	%rd7, %r5;
	mov.u32 	%r14, %nctaid.x;
	mul.lo.u32 	%r15, %r14, %r1;
	ld.param.u32 	%r16, [__cudaparm__Z17histo_main_kernelP6uchar4jjjjjPjS1_S1__sm_range_min];
	add.u32 	%r17, %r16, %r12;
	mul.wide.u32 	%rd8, %r5, 4;
	cvt.s64.u32 	%rd9, %r15;
	ld.param.u64 	%rd10, [__cudaparm__Z17histo_main_kernelP6uchar4jjjjjPjS1_S1__sm_mappings];
	add.u64 	%rd11, %rd10, %rd8;
	mul.wide.u32 	%rd12, %r15, 4;
	ld.param.u32 	%r18, [__cudaparm__Z17histo_main_kernelP6uchar4jjjjjPjS1_S1__sm_range_max];
$Lt_4_32770:
 //<loop> Loop body line 143, nesting depth: 1, estimated iterations: unknown
	ld.global.v4.u8 	{%r19,%r20,%r21,%r22}, [%rd11+0];
	.loc	17	152	0
	add.u32 	%r6, %r15, %r6;
	add.u64 	%rd11, %rd11, %rd12;
	.loc	17	155	0
	setp.ne.u32 	%p5, %r19, %r17;
	@%p5 bra 	$Lt_4_38146;
 //<loop> Part of loop body line 143, head labeled $Lt_4_32770
	.loc	17	58	0
	cvt.u64.u32 	%rd13, %r21;
	cvt.u64.u32 	%rd14, %r20;
	mul.wide.u32 	%rd15, %r20, 256;
	add.u64 	%rd16, %rd13, %rd15;
	mul.lo.u64 	%rd17, %rd16, 4;
	add.u64 	%rd18, %rd1, %rd17;
	shl.b32 	%r23, 1, %r22;
	atom.shared.add.u32 	%r24, [%rd18], %r23;
	mov.s32 	%r25, %r24;
	shr.u32 	%r26, %r25, %r22;
	and.b32 	%r27, %r26, 255;
	mov.u32 	%r28, 255;
	setp.eq.u32 	%p6, %r27, %r28;
	@!%p6 bra 	$Lt_4_38146;
 //<loop> Part of loop body line 143, head labeled $Lt_4_32770
	selp.s32 	%r29, 1, 0, %p6;
	mov.u32 	%r30, 23;
	set.le.u32.u32 	%r31, %r22, %r30;
	neg.s32 	%r32, %r31;
	and.b32 	%r33, %r29, %r32;
	mov.u32 	%r34, 0;
	setp.eq.s32 	%p7, %r33, %r34;
	@%p7 bra 	$Lt_4_34306;
 //<loop> Part of loop body line 143, head labeled $Lt_4_32770
	mov.s32 	%r35, 1;
	bra.uni 	$Lt_4_34050;
$Lt_4_34306:
 //<loop> Part of loop body line 143, head labeled $Lt_4_32770
	mov.s32 	%r35, 0;
$Lt_4_34050:
 //<loop> Part of loop body line 143, head labeled $Lt_4_32770
	add.s32 	%r36, %r22, 8;
	shr.u32 	%r37, %r25, %r36;
	and.b32 	%r38, %r37, 255;
	mov.u32 	%r39, 255;
	set.eq.u32.u32 	%r40, %r38, %r39;
	neg.s32 	%r41, %r40;
	mov.u32 	%r42, 15;
	set.le.u32.u32 	%r43, %r22, %r42;
	neg.s32 	%r44, %r43;
	and.b32 	%r45, %r41, %r44;
	mov.u32 	%r46, 0;
	setp.eq.s32 	%p8, %r45, %r46;
	@%p8 bra 	$Lt_4_34818;
 //<loop> Part of loop body line 143, head labeled $Lt_4_32770
	mov.s32 	%r47, 1;
	bra.uni 	$Lt_4_34562;
$Lt_4_34818:
 //<loop> Part of loop body line 143, head labeled $Lt_4_32770
	mov.s32 	%r47, 0;
$Lt_4_34562:
 //<loop> Part of loop body line 143, head labeled $Lt_4_32770
	add.s32 	%r48, %r22, 16;
	shr.u32 	%r49, %r25, %r48;
	and.b32 	%r50, %r49, 255;
	mov.u32 	%r51, 255;
	set.eq.u32.u32 	%r52, %r50, %r51;
	neg.s32 	%r53, %r52;
	mov.u32 	%r54, 7;
	set.le.u32.u32 	%r55, %r22, %r54;
	neg.s32 	%r56, %r55;
	and.b32 	%r57, %r53, %r56;
	mov.u32 	%r58, 0;
	setp.eq.s32 	%p9, %r57, %r58;
	@%p9 bra 	$Lt_4_35330;
 //<loop> Part of loop body line 143, head labeled $Lt_4_32770
	mov.s32 	%r59, 1;
	bra.uni 	$Lt_4_35074;
$Lt_4_35330:
 //<loop> Part of loop body line 143, head labeled $Lt_4_32770
	mov.s32 	%r59, 0;
$Lt_4_35074:
 //<loop> Part of loop body line 143, head labeled $Lt_4_32770
	mov.s32 	%r60, 0;
	setp.ne.s32 	%p10, %r35, %r60;
	@!%p10 bra 	$Lt_4_35586;
 //<loop> Part of loop body line 143, head labeled $Lt_4_32770
	.loc	17	90	0
	mov.u32 	%r61, -1;
	mov.u32 	%r62, 255;
	mov.u32 	%r63, 254;
	setp.le.u32 	%p11, %r38, %r63;
	selp.u32 	%r64, %r61, %r62, %p11;
	mov.s32 	%r65, %r64;
$Lt_4_35586:
 //<loop> Part of loop body line 143, head labeled $Lt_4_32770
	mov.s32 	%r66, 0;
	setp.ne.s32 	%p12, %r47, %r66;
	@!%p12 bra 	$Lt_4_36098;
 //<loop> Part of loop body line 143, head labeled $Lt_4_32770
	.loc	17	91	0
	mov.u32 	%r67, -1;
	mov.u32 	%r68, 255;
	mov.u32 	%r69, 254;
	setp.le.u32 	%p13, %r50, %r69;
	selp.u32 	%r70, %r67, %r68, %p13;
	mov.s32 	%r71, %r70;
$Lt_4_36098:
 //<loop> Part of loop body line 143, head labeled $Lt_4_32770
	mov.s32 	%r72, 0;
	setp.ne.s32 	%p14, %r59, %r72;
	@!%p14 bra 	$Lt_4_36610;
 //<loop> Part of loop body line 143, head labeled $Lt_4_32770
	.loc	17	92	0
	mov.u32 	%r73, -1;
	mov.u32 	%r74, 255;
	add.s32 	%r75, %r22, 24;
	shr.u32 	%r76, %r25, %r75;
	and.b32 	%r77, %r76, 255;
	mov.u32 	%r78, 254;
	setp.le.u32 	%p15, %r77, %r78;
	selp.u32 	%r79, %r73, %r74, %p15;
	mov.s32 	%r80, %r79;
$Lt_4_36610:
 //<loop> Part of loop body line 143, head labeled $Lt_4_32770
	.loc	16	109	0
	shr.u32 	%r81, %r22, 3;
	mul.lo.u32 	%r82, %r19, 24576;
	shl.b32 	%r83, %r21, 2;
	shl.b32 	%r84, %r20, 10;
	add.u32 	%r85, %r82, %r81;
	add.u32 	%r86, %r85, %r83;
	ld.param.u64 	%rd19, [__cudaparm__Z17histo_main_kernelP6uchar4jjjjjPjS1_S1__global_overflow];
	add.u32 	%r87, %r86, %r84;
	cvt.u64.u32 	%rd20, %r87;
	mul.wide.u32 	%rd21, %r87, 4;
	add.u64 	%rd22, %rd19, %rd21;
	mov.u32 	%r88, 256;
	atom.global.add.u32 	%r89, [%rd22], %r88;
	@!%p10 bra 	$Lt_4_37122;
 //<loop> Part of loop body line 143, head labeled $Lt_4_32770
	add.u64 	%rd23, %rd22, 4;
	mov.s32 	%r90, %r65;
	atom.global.add.u32 	%r91, [%rd23], %r90;
$Lt_4_37122:
 //<loop> Part of loop body line 143, head labeled $Lt_4_32770
	@!%p12 bra 	$Lt_4_37634;
 //<loop> Part of loop body line 143, head labeled $Lt_4_32770
	add.u64 	%rd24, %rd22, 8;
	mov.s32 	%r92, %r71;
	atom.global.add.u32 	%r93, [%rd24], %r92;
$Lt_4_37634:
 //<loop> Part of loop body line 143, head labeled $Lt_4_32770
	@!%p14 bra 	$Lt_4_38146;
 //<loop> Part of loop body line 143, head labeled $Lt_4_32770
	add.u64 	%rd25, %rd22, 12;
	mov.s32 	%r94, %r80;
	atom.global.add.u32 	%r95, [%rd25], %r94;
$Lt_4_38146:
$Lt_4_33538:
$Lt_4_33026:
 //<loop> Part of loop body line 143, head labeled $Lt_4_32770
	.loc	17	161	0
	set.gt.u32.u32 	%r96, %r19, %r18;
	neg.s32 	%r97, %r96;
	set.lt.u32.u32 	%r98, %r19, %r16;
	neg.s32 	%r99, %r98;
	or.b32 	%r100, %r97, %r99;
	mov.u32 	%r101, 0;
	setp.eq.s32 	%p16, %r100, %r101;
	@%p16 bra 	$Lt_4_39170;
 //<loop> Part of loop body line 143, head labeled $Lt_4_32770
	shr.u32 	%r102, %r22, 3;
	mul.lo.u32 	%r103, %r19, 24576;
	shl.b32 	%r104, %r21, 2;
	shl.b32 	%r105, %r20, 10;
	add.u32 	%r106, %r103, %r102;
	add.u32 	%r107, %r106, %r104;
	add.u32 	%r108, %r107, %r105;
	and.b32 	%r109, %r108, 1;
	mov.u32 	%r110, 1;
	setp.eq.u32 	%p17, %r109, %r110;
	ld.param.u64 	%rd26, [__cudaparm__Z17histo_main_kernelP6uchar4jjjjjPjS1_S1__global_histo];
	shr.u32 	%r111, %r108, 1;
	cvt.u64.u32 	%rd27, %r111;
	mul.wide.u32 	%rd28, %r111, 4;
	add.u64 	%rd29, %rd26, %rd28;
	ld.global.u32 	%r112, [%rd29+0];
	mov.u32 	%r113, 16;
	mov.u32 	%r114, 0;
	selp.u32 	%r115, %r113, %r114, %p17;
	shr.u32 	%r116, %r112, %r115;
	cvt.u16.u32 	%r117, %r116;
	mov.u32 	%r118, 254;
	setp.gt.u32 	%p18, %r117, %r118;
	@%p18 bra 	$Lt_4_39170;
 //<loop> Part of loop body line 143, head labeled $Lt_4_32770
	.loc	16	109	0
	mov.s32 	%r119, 65536;
	mov.s32 	%r120, 1;
	selp.s32 	%r121, %r119, %r120, %p17;
	atom.global.add.u32 	%r122, [%rd29], %r121;
$Lt_4_39170:
$Lt_4_38658:
 //<loop> Part of loop body line 143, head labeled $Lt_4_32770
	.loc	17	161	0
	setp.lt.u32 	%p19, %r6, %r11;
	@%p19 bra 	$Lt_4_32770;
	bra.uni 	$Lt_4_39938;
$Lt_4_32002:
	setp.ge.u32 	%p20, %r5, %r11;
	@%p20 bra 	$Lt_4_39938;
	cvt.u64.u32 	%rd30, %r5;
	mov.u32 	%r123, %nctaid.x;
	mul.lo.u32 	%r124, %r123, %r1;
	ld.param.u32 	%r125, [__cudaparm__Z17histo_main_kernelP6uchar4jjjjjPjS1_S1__sm_range_min];
	add.u32 	%r17, %r125, %r12;
	mul.wide.u32 	%rd31, %r5, 4;
	cvt.s64.u32 	%rd32, %r124;
	ld.param.u64 	%rd33, [__cudaparm__Z17histo_main_kernelP6uchar4jjjjjPjS1_S1__sm_mappings];
	add.u64 	%rd11, %rd33, %rd31;
	mul.wide.u32 	%rd34, %r124, 4;
$Lt_4_40450:
 //<loop> Loop body line 161, nesting depth: 1, estimated iterations: unknown
	ld.global.v4.u8 	{%r126,%r127,%r128,%r129}, [%rd11+0];
	.loc	17	176	0
	add.u32 	%r6, %r124, %r6;
	add.u64 	%rd11, %rd11, %rd34;
	.loc	17	179	0
	setp.ne.u32 	%p21, %r126, %r17;
	@%p21 bra 	$Lt_4_45826;
 //<loop> Part of loop body line 161, head labeled $Lt_4_40450
	.loc	17	58	0
	cvt.u64.u32 	%rd35, %r128;
	cvt.u64.u32 	%rd36, %r127;
	mul.wide.u32 	%rd37, %r127, 256;
	add.u64 	%rd38, %rd35, %rd37;
	mul.lo.u64 	%rd39, %rd38, 4;
	add.u64 	%rd40, %rd1, %rd39;
	shl.b32 	%r130, 1, %r129;
	atom.shared.add.u32 	%r131, [%rd40], %r130;
	mov.s32 	%r132, %r131;
	shr.u32 	%r133, %r132, %r129;
	and.b32 	%r134, %r133, 255;
	mov.u32 	%r135, 255;
	setp.eq.u32 	%p22, %r134, %r135;
	@!%p22 bra 	$Lt_4_45826;
 //<loop> Part of loop body line 161, head labeled $Lt_4_40450
	selp.s32 	%r136, 1, 0, %p22;
	mov.u32 	%r137, 23;
	set.le.u32.u32 	%r138, %r129, %r137;
	neg.s32 	%r139, %r138;
	and.b32 	%r140, %r136, %r139;
	mov.u32 	%r141, 0;
	setp.eq.s32 	%p23, %r140, %r141;
	@%p23 bra 	$Lt_4_41986;
 //<loop> Part of loop body line 161, head labeled $Lt_4_40450
	mov.s32 	%r35, 1;
	bra.uni 	$Lt_4_41730;
$Lt_4_41986:
 //<loop> Part of loop body line 161, head labeled $Lt_4_40450
	mov.s32 	%r35, 0;
$Lt_4_41730:
 //<loop> Part of loop body line 161, head labeled $Lt_4_40450
	add.s32 	%r142, %r129, 8;
	shr.u32 	%r143, %r132, %r142;
	and.b32 	%r144, %r143, 255;
	mov.u32 	%r145, 255;
	set.eq.u32.u32 	%r146, %r144, %r145;
	neg.s32 	%r147, %r146;
	mov.u32 	%r148, 15;
	set.le.u32.u32 	%r149, %r129, %r148;
	neg.s32 	%r150, %r149;
	and.b32 	%r151, %r147, %r150;
	mov.u32 	%r152, 0;
	setp.eq.s32 	%p24, %r151, %r152;
	@%p24 bra 	$Lt_4_42498;
 //<loop> Part of loop body line 161, head labeled $Lt_4_40450
	mov.s32 	%r47, 1;
	bra.uni 	$Lt_4_42242;
$Lt_4_42498:
 //<loop> Part of loop body line 161, head labeled $Lt_4_40450
	mov.s32 	%r47, 0;
$Lt_4_42242:
 //<loop> Part of loop body line 161, head labeled $Lt_4_40450
	add.s32 	%r153, %r129, 16;
	shr.u32 	%r154, %r132, %r153;
	and.b32 	%r155, %r154, 255;
	mov.u32 	%r156, 255;
	set.eq.u32.u32 	%r157, %r155, %r156;
	neg.s32 	%r158, %r157;
	mov.u32 	%r159, 7;
	set.le.u32.u32 	%r160, %r129, %r159;
	neg.s32 	%r161, %r160;
	and.b32 	%r162, %r158, %r161;
	mov.u32 	%r163, 0;
	setp.eq.s32 	%p25, %r162, %r163;
	@%p25 bra 	$Lt_4_43010;
 //<loop> Part of loop body line 161, head labeled $Lt_4_40450
	mov.s32 	%r59, 1;
	bra.uni 	$Lt_4_42754;
$Lt_4_43010:
 //<loop> Part of loop body line 161, head labeled $Lt_4_40450
	mov.s32 	%r59, 0;
$Lt_4_42754:
 //<loop> Part of loop body line 161, head labeled $Lt_4_40450
	mov.s32 	%r164, 0;
	setp.ne.s32 	%p26, %r35, %r164;
	@!%p26 bra 	$Lt_4_43266;
 //<loop> Part of loop body line 161, head labeled $Lt_4_40450
	.loc	17	90	0
	mov.u32 	%r165, -1;
	mov.u32 	%r166, 255;
	mov.u32 	%r167, 254;
	setp.le.u32 	%p27, %r144, %r167;
	selp.u32 	%r168, %r165, %r166, %p27;
	mov.s32 	%r169, %r168;
$Lt_4_43266:
 //<loop> Part of loop body line 161, head labeled $Lt_4_40450
	mov.s32 	%r170, 0;
	setp.ne.s32 	%p28, %r47, %r170;
	@!%p28 bra 	$Lt_4_43778;
 //<loop> Part of loop body line 161, head labeled $Lt_4_40450
	.loc	17	91	0
	mov.u32 	%r171, -1;
	mov.u32 	%r172, 255;
	mov.u32 	%r173, 254;
	setp.le.u32 	%p29, %r155, %r173;
	selp.u32 	%r174, %r171, %r172, %p29;
	mov.s32 	%r175, %r174;
$Lt_4_43778:
 //<loop> Part of loop body line 161, head labeled $Lt_4_40450
	mov.s32 	%r176, 0;
	setp.ne.s32 	%p30, %r59, %r176;
	@!%p30 bra 	$Lt_4_44290;
 //<loop> Part of loop body line 161, head labeled $Lt_4_40450
	.loc	17	92	0
	mov.u32 	%r177, -1;
	mov.u32 	%r178, 255;
	add.s32 	%r179, %r129, 24;
	shr.u32 	%r180, %r132, %r179;
	and.b32 	%r181, %r180, 255;
	mov.u32 	%r182, 254;
	setp.le.u32 	%p31, %r181, %r182;
	selp.u32 	%r183, %r177, %r178, %p31;
	mov.s32 	%r184, %r183;
$Lt_4_44290:
 //<loop> Part of loop body line 161, head labeled $Lt_4_40450
	.loc	16	109	0
	shr.u32 	%r185, %r129, 3;
	mul.lo.u32 	%r186, %r126, 24576;
	shl.b32 	%r187, %r128, 2;
	shl.b32 	%r188, %r127, 10;
	add.u32 	%r189, %r185, %r186;
	add.u32 	%r190, %r187, %r189;
	ld.param.u64 	%rd41, [__cudaparm__Z17histo_main_kernelP6uchar4jjjjjPjS1_S1__global_overflow];
	add.u32 	%r191, %r188, %r190;
	cvt.u64.u32 	%rd42, %r191;
	mul.wide.u32 	%rd43, %r191, 4;
	add.u64 	%rd44, %rd41, %rd43;
	mov.u32 	%r192, 256;
	atom.global.add.u32 	%r193, [%rd44], %r192;
	@!%p26 bra 	$Lt_4_44802;
 //<loop> Part of loop body line 161, head labeled $Lt_4_40450
	add.u64 	%rd45, %rd44, 4;
	mov.s32 	%r194, %r169;
	atom.global.add.u32 	%r195, [%rd45], %r194;
$Lt_4_44802:
 //<loop> Part of loop body line 161, head labeled $Lt_4_40450
	@!%p28 bra 	$Lt_4_45314;
 //<loop> Part of loop body line 161, head labeled $Lt_4_40450
	add.u64 	%rd46, %rd44, 8;
	mov.s32 	%r196, %r175;
	atom.global.add.u32 	%r197, [%rd46], %r196;
$Lt_4_45314:
 //<loop> Part of loop body line 161, head labeled $Lt_4_40450
	@!%p30 bra 	$Lt_4_45826;
 //<loop> Part of loop body line 161, head labeled $Lt_4_40450
	add.u64 	%rd47, %rd44, 12;
	mov.s32 	%r198, %r184;
	atom.global.add.u32 	%r199, [%rd47], %r198;
$Lt_4_45826:
$Lt_4_41218:
$Lt_4_40706:
 //<loop> Part of loop body line 161, head labeled $Lt_4_40450
	.loc	17	179	0
	setp.lt.u32 	%p32, %r6, %r11;
	@%p32 bra 	$Lt_4_40450;
$Lt_4_39938:
$Lt_4_31746:
	.loc	17	191	0
	bar.sync 	0;
	.loc	17	192	0
	@!%p1 bra 	$Lt_4_46594;
	ld.param.u32 	%r200, [__cudaparm__Z17histo_main_kernelP6uchar4jjjjjPjS1_S1__sm_range_min];
	add.u32 	%r17, %r200, %r12;
	mul.lo.s32 	%r201, %r4, 4;
	mul.lo.s32 	%r202, %r1, 4;
	cvt.s64.s32 	%rd48, %r4;
	cvt.s64.u32 	%rd49, %r1;
	mul.wide.s32 	%rd50, %r4, 4;
	mul.wide.u32 	%rd5, %r1, 4;
	cvt.s64.s32 	%rd51, %r202;
	mul.wide.s32 	%rd52, %r202, 4;
	add.u64 	%rd53, %rd50, %rd1;
	ld.param.u64 	%rd54, [__cudaparm__Z17histo_main_kernelP6uchar4jjjjjPjS1_S1__global_subhisto];
	mul.lo.u32 	%r203, %r17, 24576;
	cvt.u64.u32 	%rd55, %r203;
	mul.wide.u32 	%rd56, %r203, 4;
	add.u64 	%rd57, %rd54, %rd56;
	cvt.s64.s32 	%rd58, %r201;
	mul.wide.s32 	%rd59, %r201, 4;
	add.u64 	%rd60, %rd57, %rd59;
$Lt_4_47106:
 //<loop> Loop body line 192, nesting depth: 1, estimated iterations: unknown
	.loc	16	109	0
	ld.shared.u32 	%r204, [%rd53+0];
	and.b32 	%r205, %r204, 255;
	atom.global.add.u32 	%r206, [%rd60], %r205;
	add.u64 	%rd61, %rd60, 4;
	ld.shared.u32 	%r207, [%rd53+0];
	shl.b32 	%r208, %r207, 16;
	shr.u32 	%r209, %r208, 24;
	atom.global.add.u32 	%r210, [%rd61], %r209;
	add.u64 	%rd62, %rd60, 8;
	ld.shared.u32 	%r211, [%rd53+0];
	shl.b32 	%r212, %r211, 8;
	shr.u32 	%r213, %r212, 24;
	atom.global.add.u32 	%r214, [%rd62], %r213;
	add.u64 	%rd63, %rd60, 12;
	ld.shared.u32 	%r215, [%rd53+0];
	shr.u32 	%r216, %r215, 24;
	atom.global.add.u32 	%r217, [%rd63], %r216;
	add.u64 	%rd53, %rd53, %rd5;
	add.s32 	%r201, %r201, %r202;
	add.u64 	%rd60, %rd52, %rd60;
	mov.u32 	%r218, 24572;
	setp.le.s32 	%p33, %r201, %r218;
	@%p33 bra 	$Lt_4_47106;
$Lt_4_46594:
	.loc	17	193	0
	exit;
$LDWend__Z17histo_main_kernelP6uchar4jjjjjPjS1_S1_:
	} // _Z17histo_main_kernelP6uchar4jjjjjPjS1_S1_



// ===== COMPILED SASS (sm_100) =====

	.target	sm_100

	.elftype	@"ET_EXEC"


//--------------------- .note.nv.tkinfo           --------------------------
	.section	.note.nv.tkinfo,"",@"SHT_NOTE"
	.sectionflags	@"SHF_NOTE_NV_TKINFO"
	.tkinfo
        /*0018*/ 	.word	0x00000002
        /*0030*/ 	.string	""
        /*0030*/ 	.string	"ptxas"
        /*0030*/ 	.string	"Cuda compilation tools, release 13.0, V13.0.88"
        /*0030*/ 	.string	"Build cuda_13.0.r13.0/compiler.36424714_0"
        /*0030*/ 	.string	"-arch sm_100 "



//--------------------- .note.nv.cuinfo           --------------------------
	.section	.note.nv.cuinfo,"",@"SHT_NOTE"
	.sectionflags	@"SHF_NOTE_NV_CUINFO"
        /*0018*/ 	.short	0x0002
        /*001a*/ 	.short	0x0014
        /*001c*/ 	.short	0x0082
	.zero		2


//--------------------- .nv.info                  --------------------------
	.section	.nv.info,"",@"SHT_CUDA_INFO"
	.align	4


	//----- nvinfo : EIATTR_REGCOUNT
	.align		4
        /*0000*/ 	.byte	0x04, 0x2f
        /*0002*/ 	.short	(.L_1 - .L_0)
	.align		4
.L_0:
        /*0004*/ 	.word	index@(_Z17histo_main_kernelP6uchar4jjjjjPjS1_S1_)
        /*0008*/ 	.word	0x0000001e


	//----- nvinfo : EIATTR_FRAME_SIZE
	.align		4
.L_1:
        /*000c*/ 	.byte	0x04, 0x11
        /*000e*/ 	.short	(.L_3 - .L_2)
	.align		4
.L_2:
        /*0010*/ 	.word	index@(_Z17histo_main_kernelP6uchar4jjjjjPjS1_S1_)
        /*0014*/ 	.word	0x00000000


	//----- nvinfo : EIATTR_MIN_STACK_SIZE
	.align		4
.L_3:
        /*0018*/ 	.byte	0x04, 0x12
        /*001a*/ 	.short	(.L_5 - .L_4)
	.align		4
.L_4:
        /*001c*/ 	.word	index@(_Z17histo_main_kernelP6uchar4jjjjjPjS1_S1_)
        /*0020*/ 	.word	0x00000000
.L_5:


//--------------------- .nv.compat                --------------------------
	.section	.nv.compat,"",@"SHT_CUDA_COMPAT_INFO"
	.align	4
        /*0000*/ 	.byte	0x02, 0x09, 0x00, 0x00, 0x02, 0x02, 0x01, 0x00, 0x02, 0x05, 0x05, 0x00, 0x03, 0x07, 0x01, 0x01
        /*0010*/ 	.byte	0x02, 0x03, 0x00, 0x00, 0x02, 0x06, 0x01, 0x00, 0x04, 0x0b, 0x08, 0x00, 0x09, 0x00, 0x00, 0x00
        /*0020*/ 	.byte	0x00, 0x00, 0x00, 0x00


//--------------------- .nv.info._Z17histo_main_kernelP6uchar4jjjjjPjS1_S1_ --------------------------
	.section	.nv.info._Z17histo_main_kernelP6uchar4jjjjjPjS1_S1_,"",@"SHT_CUDA_INFO"
	.sectionflags	@""
	.align	4


	//----- nvinfo : EIATTR_CUDA_API_VERSION
	.align		4
        /*0000*/ 	.byte	0x04, 0x37
        /*0002*/ 	.short	(.L_7 - .L_6)
.L_6:
        /*0004*/ 	.word	0x00000082


	//----- nvinfo : EIATTR_KPARAM_INFO
	.align		4
.L_7:
        /*0008*/ 	.byte	0x04, 0x17
        /*000a*/ 	.short	(.L_9 - .L_8)
.L_8:
        /*000c*/ 	.word	0x00000000
        /*0010*/ 	.short	0x0008
        /*0012*/ 	.short	0x0030
        /*0014*/ 	.byte	0x00, 0xf0, 0x21, 0x00


	//----- nvinfo : EIATTR_KPARAM_INFO
	.align		4
.L_9:
        /*0018*/ 	.byte	0x04, 0x17
        /*001a*/ 	.short	(.L_11 - .L_10)
.L_10:
        /*001c*/ 	.word	0x00000000
        /*0020*/ 	.short	0x0007
        /*0022*/ 	.short	0x0028
        /*0024*/ 	.byte	0x00, 0xf0, 0x21, 0x00


	//----- nvinfo : EIATTR_KPARAM_INFO
	.align		4
.L_11:
        /*0028*/ 	.byte	0x04, 0x17
        /*002a*/ 	.short	(.L_13 - .L_12)
.L_12:
        /*002c*/ 	.word	0x00000000
        /*0030*/ 	.short	0x0006
        /*0032*/ 	.short	0x0020
        /*0034*/ 	.byte	0x00, 0xf0, 0x21, 0x00


	//----- nvinfo : EIATTR_KPARAM_INFO
	.align		4
.L_13:
        /*0038*/ 	.byte	0x04, 0x17
        /*003a*/ 	.short	(.L_15 - .L_14)
.L_14:
        /*003c*/ 	.word	0x00000000
        /*0040*/ 	.short	0x0005
        /*0042*/ 	.short	0x0018
        /*0044*/ 	.byte	0x00, 0xf0, 0x11, 0x00


	//----- nvinfo : EIATTR_KPARAM_INFO
	.align		4
.L_15:
        /*0048*/ 	.byte	0x04, 0x17
        /*004a*/ 	.short	(.L_17 - .L_16)
.L_16:
        /*004c*/ 	.word	0x00000000
        /*0050*/ 	.short	0x0004
        /*0052*/ 	.short	0x0014
        /*0054*/ 	.byte	0x00, 0xf0, 0x11, 0x00


	//----- nvinfo : EIATTR_KPARAM_INFO
	.align		4
.L_17:
        /*0058*/ 	.byte	0x04, 0x17
        /*005a*/ 	.short	(.L_19 - .L_18)
.L_18:
        /*005c*/ 	.word	0x00000000
        /*0060*/ 	.short	0x0003
        /*0062*/ 	.short	0x0010
        /*0064*/ 	.byte	0x00, 0xf0, 0x11, 0x00


	//----- nvinfo : EIATTR_KPARAM_INFO
	.align		4
.L_19:
        /*0068*/ 	.byte	0x04, 0x17
        /*006a*/ 	.short	(.L_21 - .L_20)
.L_20:
        /*006c*/ 	.word	0x00000000
        /*0070*/ 	.short	0x0002
        /*0072*/ 	.short	0x000c
        /*0074*/ 	.byte	0x00, 0xf0, 0x11, 0x00


	//----- nvinfo : EIATTR_KPARAM_INFO
	.align		4
.L_21:
        /*0078*/ 	.byte	0x04, 0x17
        /*007a*/ 	.short	(.L_23 - .L_22)
.L_22:
        /*007c*/ 	.word	0x00000000
        /*0080*/ 	.short	0x0001
        /*0082*/ 	.short	0x0008
        /*0084*/ 	.byte	0x00, 0xf0, 0x11, 0x00


	//----- nvinfo : EIATTR_KPARAM_INFO
	.align		4
.L_23:
        /*0088*/ 	.byte	0x04, 0x17
        /*008a*/ 	.short	(.L_25 - .L_24)
.L_24:
        /*008c*/ 	.word	0x00000000
        /*0090*/ 	.short	0x0000
        /*0092*/ 	.short	0x0000
        /*0094*/ 	.byte	0x00, 0xf0, 0x21, 0x00


	//----- nvinfo : EIATTR_SPARSE_MMA_MASK
	.align		4
.L_25:
        /*0098*/ 	.byte	0x03, 0x50
        /*009a*/ 	.short	0x0000


	//----- nvinfo : EIATTR_MAXREG_COUNT
	.align		4
        /*009c*/ 	.byte	0x03, 0x1b
        /*009e*/ 	.short	0x00ff


	//----- nvinfo : EIATTR_NUM_BARRIERS
	.align		4
        /*00a0*/ 	.byte	0x02, 0x4c
        /*00a2*/ 	.byte	0x01
	.zero		1


	//----- nvinfo : EIATTR_MERCURY_ISA_VERSION
	.align		4
        /*00a4*/ 	.byte	0x03, 0x5f
        /*00a6*/ 	.short	0x0101


	//----- nvinfo : EIATTR_VRC_CTA_INIT_COUNT
	.align		4
        /*00a8*/ 	.byte	0x02, 0x4a
	.zero		1
	.zero		1


	//----- nvinfo : EIATTR_EXIT_INSTR_OFFSETS
	.align		4
        /*00ac*/ 	.byte	0x04, 0x1c
        /*00ae*/ 	.short	(.L_27 - .L_26)


	//   ....[0]....
.L_26:
        /*00b0*/ 	.word	0x00000d30


	//   ....[1]....
        /*00b4*/ 	.word	0x00000f00


	//----- nvinfo : EIATTR_CRS_STACK_SIZE
	.align		4
.L_27:
        /*00b8*/ 	.byte	0x04, 0x1e
        /*00ba*/ 	.short	(.L_29 - .L_28)
.L_28:
        /*00bc*/ 	.word	0x00000000


	//----- nvinfo : EIATTR_CBANK_PARAM_SIZE
	.align		4
.L_29:
        /*00c0*/ 	.byte	0x03, 0x19
        /*00c2*/ 	.short	0x0038


	//----- nvinfo : EIATTR_PARAM_CBANK
	.align		4
        /*00c4*/ 	.byte	0x04, 0x0a
        /*00c6*/ 	.short	(.L_31 - .L_30)
	.align		4
.L_30:
        /*00c8*/ 	.word	index@(.nv.constant0._Z17histo_main_kernelP6uchar4jjjjjPjS1_S1_)
        /*00cc*/ 	.short	0x0380
        /*00ce*/ 	.short	0x0038


	//----- nvinfo : EIATTR_SW_WAR
	.align		4
.L_31:
        /*00d0*/ 	.byte	0x04, 0x36
        /*00d2*/ 	.short	(.L_33 - .L_32)
.L_32:
        /*00d4*/ 	.word	0x00000008
.L_33:


//--------------------- .nv.callgraph             --------------------------
	.section	.nv.callgraph,"",@"SHT_CUDA_CALLGRAPH"
	.align	4
	.sectionentsize	8
	.align		4
        /*0000*/ 	.word	0x00000000
	.align		4
        /*0004*/ 	.word	0xffffffff
	.align		4
        /*0008*/ 	.word	0x00000000
	.align		4
        /*000c*/ 	.word	0xfffffffe
	.align		4
        /*0010*/ 	.word	0x00000000
	.align		4
        /*0014*/ 	.word	0xfffffffd
	.align		4
        /*0018*/ 	.word	0x00000000
	.align		4
        /*001c*/ 	.word	0xfffffffc


//--------------------- .text._Z17histo_main_kernelP6uchar4jjjjjPjS1_S1_ --------------------------
	.section	.text._Z17histo_main_kernelP6uchar4jjjjjPjS1_S1_,"ax",@progbits
	.align	128
.text._Z17histo_main_kernelP6uchar4jjjjjPjS1_S1_:
        .type           _Z17histo_main_kernelP6uchar4jjjjjPjS1_S1_,@function
        .size           _Z17histo_main_kernelP6uchar4jjjjjPjS1_S1_,(.L_x_26 - _Z17histo_main_kernelP6uchar4jjjjjPjS1_S1_)
        .other          _Z17histo_main_kernelP6uchar4jjjjjPjS1_S1_,@"STO_CUDA_ENTRY STV_DEFAULT"
_Z17histo_main_kernelP6uchar4jjjjjPjS1_S1_:
[----:B------:R-:W-:Y:S01]  /*0000*/  LDC R1, c[0x0][0x37c] ;  /* 0x0000df00ff017b82 */ /* 0x000fe20000000800 */
[----:B------:R-:W0:Y:S07]  /*0010*/  S2R R11, SR_TID.X ;  /* 0x00000000000b7919 */ /* 0x000e2e0000002100 */
[----:B------:R-:W1:Y:S01]  /*0020*/  S2UR UR4, SR_CTAID.X ;  /* 0x00000000000479c3 */ /* 0x000e620000002500 */
[----:B------:R-:W-:Y:S07]  /*0030*/  BSSY.RECONVERGENT B0, `(.L_x_0) ;  /* 0x0000012000007945 */ /* 0x000fee0003800200 */
[----:B------:R-:W1:Y:S01]  /*0040*/  LDC R10, c[0x0][0x360] ;  /* 0x0000d800ff0a7b82 */ /* 0x000e620000000800 */
[----:B0-----:R-:W-:Y:S01]  /*0050*/  ISETP.GT.AND P2, PT, R11, 0x17ff, PT ;  /* 0x000017ff0b00780c */ /* 0x001fe20003f44270 */
[----:B-1----:R-:W-:-:S12]  /*0060*/  IMAD R0, R10, UR4, R11 ;  /* 0x000000040a007c24 */ /* 0x002fd8000f8e020b */
[----:B------:R-:W-:Y:S05]  /*0070*/  @P2 BRA `(.L_x_1) ;  /* 0x0000000000342947 */ /* 0x000fea0003800000 */
[----:B------:R-:W0:Y:S01]  /*0080*/  S2UR UR5, SR_CgaCtaId ;  /* 0x00000000000579c3 */ /* 0x000e220000008800 */
[----:B------:R-:W-:Y:S01]  /*0090*/  UMOV UR4, 0x400 ;  /* 0x0000040000047882 */ /* 0x000fe20000000000 */
[----:B------:R-:W-:Y:S02]  /*00a0*/  IMAD.MOV.U32 R3, RZ, RZ, RZ ;  /* 0x000000ffff037224 */ /* 0x000fe400078e00ff */
[----:B------:R-:W-:Y:S01]  /*00b0*/  IMAD.MOV.U32 R5, RZ, RZ, R11 ;  /* 0x000000ffff057224 */ /* 0x000fe200078e000b */
[----:B0-----:R-:W-:-:S06]  /*00c0*/  ULEA UR4, UR5, UR4, 0x18 ;  /* 0x0000000405047291 */ /* 0x001fcc000f8ec0ff */
[----:B------:R-:W-:-:S04]  /*00d0*/  IMAD.U32 R2, RZ, RZ, UR4 ;  /* 0x00000004ff027e24 */ /* 0x000fc8000f8e00ff */
[----:B------:R-:W-:-:S07]  /*00e0*/  IMAD.WIDE R2, R11, 0x4, R2 ;  /* 0x000000040b027825 */ /* 0x000fce00078e0202 */
.L_x_2:
[--C-:B------:R-:W-:Y:S02]  /*00f0*/  IMAD.MOV.U32 R4, RZ, RZ, R2.reuse ;  /* 0x000000ffff047224 */ /* 0x100fe400078e0002 */
[C---:B------:R-:W-:Y:S02]  /*0100*/  IMAD.IADD R5, R10.reuse, 0x1, R5 ;  /* 0x000000010a057824 */ /* 0x040fe400078e0205 */
[----:B------:R-:W-:Y:S01]  /*0110*/  IMAD.WIDE.U32 R2, R10, 0x4, R2 ;  /* 0x000000040a027825 */ /* 0x000fe200078e0002 */
[----:B------:R0:W-:Y:S02]  /*0120*/  STS [R4], RZ ;  /* 0x000000ff04007388 */ /* 0x0001e40000000800 */
[----:B------:R-:W-:-:S13]  /*0130*/  ISETP.GT.AND P0, PT, R5, 0x17ff, PT ;  /* 0x000017ff0500780c */ /* 0x000fda0003f04270 */
[----:B0-----:R-:W-:Y:S05]  /*0140*/  @!P0 BRA `(.L_x_2) ;  /* 0xfffffffc00e88947 */ /* 0x001fea000383ffff */
.L_x_1:
[----:B------:R-:W-:Y:S05]  /*0150*/  BSYNC.RECONVERGENT B0 ;  /* 0x0000000000007941 */ /* 0x000fea0003800200 */
.L_x_0:
[----:B------:R-:W0:Y:S08]  /*0160*/  S2UR UR6, SR_CTAID.Y ;  /* 0x00000000000679c3 */ /* 0x000e300000002600 */
[----:B------:R-:W-:Y:S06]  /*0170*/  BAR.SYNC.DEFER_BLOCKING 0x0 ;  /* 0x0000000000007b1d */ /* 0x000fec0000010000 */
[----:B------:R-:W-:Y:S02]  /*0180*/  BSSY.RECONVERGENT B2, `(.L_x_3) ;  /* 0x00000b9000027945 */ /* 0x000fe40003800200 */
[----:B------:R-:W1:Y:S01]  /*0190*/  S2UR UR5, SR_CgaCtaId ;  /* 0x00000000000579c3 */ /* 0x000e620000008800 */
[----:B------:R-:W-:Y:S01]  /*01a0*/  UMOV UR4, 0x400 ;  /* 0x0000040000047882 */ /* 0x000fe20000000000 */
[----:B------:R-:W2:Y:S01]  /*01b0*/  LDCU.64 UR8, c[0x0][0x358] ;  /* 0x00006b00ff0877ac */ /* 0x000ea20008000a00 */
[----:B0-----:R-:W-:-:S02]  /*01c0*/  UISETP.NE.U32.AND UP0, UPT, UR6, URZ, UPT ;  /* 0x000000ff0600728c */ /* 0x001fc4000bf05070 */
[----:B-1----:R-:W-:-:S07]  /*01d0*/  ULEA UR4, UR5, UR4, 0x18 ;  /* 0x0000000405047291 */ /* 0x002fce000f8ec0ff */
[----:B--2---:R-:W-:Y:S05]  /*01e0*/  BRA.U UP0, `(.L_x_4) ;  /* 0x0000000500987547 */ /* 0x004fea000b800000 */
[----:B------:R-:W0:Y:S01]  /*01f0*/  LDCU UR5, c[0x0][0x388] ;  /* 0x00007100ff0577ac */ /* 0x000e220008000800 */
[----:B------:R-:W-:Y:S01]  /*0200*/  BSSY.RECONVERGENT B1, `(.L_x_5) ;  /* 0x0000063000017945 */ /* 0x000fe20003800200 */
[----:B------:R-:W1:Y:S01]  /*0210*/  LDCU UR10, c[0x0][0x388] ;  /* 0x00007100ff0a77ac */ /* 0x000e620008000800 */
[----:B------:R-:W2:Y:S01]  /*0220*/  LDCU UR7, c[0x0][0x390] ;  /* 0x00007200ff0777ac */ /* 0x000ea20008000800 */
[----:B0-----:R-:W-:-:S13]  /*0230*/  ISETP.GE.U32.AND P0, PT, R0, UR5, PT ;  /* 0x0000000500007c0c */ /* 0x001fda000bf06070 */
[----:B-12---:R-:W-:Y:S05]  /*0240*/  @P0 BRA `(.L_x_6) ;  /* 0x0000000400780947 */ /* 0x006fea0003800000 */
[----:B------:R-:W0:Y:S01]  /*0250*/  LDC.64 R2, c[0x0][0x380] ;  /* 0x0000e000ff027b82 */ /* 0x000e220000000a00 */
[----:B------:R-:W1:Y:S07]  /*0260*/  LDCU UR5, c[0x0][0x370] ;  /* 0x00006e00ff0577ac */ /* 0x000e6e0008000800 */
[----:B------:R-:W2:Y:S08]  /*0270*/  LDC R12, c[0x0][0x38c] ;  /* 0x0000e300ff0c7b82 */ /* 0x000eb00000000800 */
[----:B------:R-:W3:Y:S01]  /*0280*/  LDC.64 R6, c[0x0][0x3b0] ;  /* 0x0000ec00ff067b82 */ /* 0x000ee20000000a00 */
[----:B-1----:R-:W-:-:S07]  /*0290*/  IMAD R13, R10, UR5, RZ ;  /* 0x000000050a0d7c24 */ /* 0x002fce000f8e02ff */
[----:B------:R-:W1:Y:S01]  /*02a0*/  LDC.64 R4, c[0x0][0x3a8] ;  /* 0x0000ea00ff047b82 */ /* 0x000e620000000a00 */
[----:B0-----:R-:W-:-:S07]  /*02b0*/  IMAD.WIDE.U32 R2, R0, 0x4, R2 ;  /* 0x0000000400027825 */ /* 0x001fce00078e0002 */
.L_x_15:
[----:B0---4-:R0:W4:Y:S01]  /*02c0*/  LDG.E R16, desc[UR8][R2.64] ;  /* 0x0000000802107981 */ /* 0x011122000c1e1900 */
[----:B------:R-:W-:Y:S01]  /*02d0*/  BSSY.RECONVERGENT B0, `(.L_x_7) ;  /* 0x000003d000007945 */ /* 0x000fe20003800200 */
[C---:B------:R-:W-:Y:S02]  /*02e0*/  IMAD.IADD R0, R13.reuse, 0x1, R0 ;  /* 0x000000010d007824 */ /* 0x040fe400078e0200 */
[----:B0-----:R-:W-:Y:S01]  /*02f0*/  IMAD.WIDE.U32 R2, R13, 0x4, R2 ;  /* 0x000000040d027825 */ /* 0x001fe200078e0002 */
[C---:B----4-:R-:W-:Y:S02]  /*0300*/  PRMT R21, R16.reuse, 0x7770, RZ ;  /* 0x0000777010157816 */ /* 0x050fe400000000ff */
[C---:B------:R-:W-:Y:S02]  /*0310*/  PRMT R14, R16.reuse, 0x7771, RZ ;  /* 0x00007771100e7816 */ /* 0x040fe400000000ff */
[----:B--2---:R-:W-:Y:S02]  /*0320*/  ISETP.NE.U32.AND P0, PT, R21, R12, PT ;  /* 0x0000000c1500720c */ /* 0x004fe40003f05070 */
[----:B------:R-:W-:-:S02]  /*0330*/  PRMT R23, R16, 0x7772, RZ ;  /* 0x0000777210177816 */ /* 0x000fc400000000ff */
[----:B------:R-:W-:-:S09]  /*0340*/  PRMT R16, R16, 0x7773, RZ ;  /* 0x0000777310107816 */ /* 0x000fd200000000ff */
[----:B------:R-:W-:Y:S05]  /*0350*/  @P0 BRA `(.L_x_8) ;  /* 0x0000000000d00947 */ /* 0x000fea0003800000 */
[----:B------:R-:W-:Y:S02]  /*0360*/  IMAD.MOV.U32 R25, RZ, RZ, 0x1 ;  /* 0x00000001ff197424 */ /* 0x000fe400078e00ff */
[----:B------:R-:W-:-:S03]  /*0370*/  IMAD R8, R14, 0x100, R23 ;  /* 0x000001000e087824 */ /* 0x000fc600078e0217 */
[----:B------:R-:W-:Y:S02]  /*0380*/  SHF.L.U32 R25, R25, R16, RZ ;  /* 0x0000001019197219 */ /* 0x000fe400000006ff */
[----:B------:R-:W-:-:S05]  /*0390*/  LEA R18, R8, UR4, 0x2 ;  /* 0x0000000408127c11 */ /* 0x000fca000f8e10ff */
[----:B------:R-:W0:Y:S02]  /*03a0*/  ATOMS.ADD R25, [R18], R25 ;  /* 0x000000191219738c */ /* 0x000e240000000000 */
[----:B0-----:R-:W-:-:S04]  /*03b0*/  SHF.R.U32.HI R8, RZ, R16, R25 ;  /* 0x00000010ff087219 */ /* 0x001fc80000011619 */
[----:B------:R-:W-:-:S04]  /*03c0*/  LOP3.LUT R8, R8, 0xff, RZ, 0xc0, !PT ;  /* 0x000000ff08087812 */ /* 0x000fc800078ec0ff */
[----:B------:R-:W-:-:S13]  /*03d0*/  ISETP.NE.U32.AND P4, PT, R8, 0xff, PT ;  /* 0x000000ff0800780c */ /* 0x000fda0003f85070 */
[----:B------:R-:W-:Y:S05]  /*03e0*/  @P4 BRA `(.L_x_8) ;  /* 0x0000000000ac4947 */ /* 0x000fea0003800000 */
[----:B------:R-:W-:Y:S01]  /*03f0*/  SHF.R.U32.HI R8, RZ, 0x3, R16 ;  /* 0x00000003ff087819 */ /* 0x000fe20000011610 */
[----:B------:R-:W-:Y:S02]  /*0400*/  VIADD R18, R16, 0x10 ;  /* 0x0000001010127836 */ /* 0x000fe40000000000 */
[----:B------:R-:W-:Y:S02]  /*0410*/  IMAD.MOV.U32 R27, RZ, RZ, 0x100 ;  /* 0x00000100ff1b7424 */ /* 0x000fe400078e00ff */
[----:B------:R-:W-:Y:S01]  /*0420*/  IMAD R8, R21, 0x6000, R8 ;  /* 0x0000600015087824 */ /* 0x000fe200078e0208 */
[----:B------:R-:W-:-:S03]  /*0430*/  SHF.R.U32.HI R18, RZ, R18, R25 ;  /* 0x00000012ff127219 */ /* 0x000fc60000011619 */
[----:B------:R-:W-:Y:S01]  /*0440*/  IMAD R9, R23, 0x4, R8 ;  /* 0x0000000417097824 */ /* 0x000fe200078e0208 */
[----:B------:R-:W-:Y:S02]  /*0450*/  ISETP.LE.U32.AND P0, PT, R16, 0x7, PT ;  /* 0x000000071000780c */ /* 0x000fe40003f03070 */
[----:B------:R-:W-:Y:S01]  /*0460*/  LOP3.LUT R18, R18, 0xff, RZ, 0xc0, !PT ;  /* 0x000000ff12127812 */ /* 0x000fe200078ec0ff */
[----:B------:R-:W-:Y:S02]  /*0470*/  IMAD R9, R14, 0x400, R9 ;  /* 0x000004000e097824 */ /* 0x000fe400078e0209 */
[----:B------:R-:W-:Y:S01]  /*0480*/  VIADD R20, R16, 0x8 ;  /* 0x0000000810147836 */ /* 0x000fe20000000000 */
[----:B------:R-:W-:Y:S01]  /*0490*/  ISETP.EQ.U32.AND P0, PT, R18, 0xff, P0 ;  /* 0x000000ff1200780c */ /* 0x000fe20000702070 */
[----:B---3--:R-:W-:Y:S01]  /*04a0*/  IMAD.WIDE.U32 R8, R9, 0x4, R6 ;  /* 0x0000000409087825 */ /* 0x008fe200078e0006 */
[----:B------:R-:W-:Y:S02]  /*04b0*/  ISETP.LE.U32.AND P3, PT, R16, 0x17, PT ;  /* 0x000000171000780c */ /* 0x000fe40003f63070 */
[----:B------:R-:W-:-:S02]  /*04c0*/  SHF.R.U32.HI R22, RZ, R20, R25 ;  /* 0x00000014ff167219 */ /* 0x000fc40000011619 */
[----:B------:R0:W-:Y:S01]  /*04d0*/  REDG.E.ADD.STRONG.GPU desc[UR8][R8.64], R27 ;  /* 0x0000001b0800798e */ /* 0x0001e2000c12e108 */
[----:B------:R-:W-:Y:S01]  /*04e0*/  SEL R20, RZ, 0x1, P4 ;  /* 0x00000001ff147807 */ /* 0x000fe20002000000 */
[----:B------:R-:W-:Y:S01]  /*04f0*/  BSSY.RECONVERGENT B3, `(.L_x_9) ;  /* 0x0000013000037945 */ /* 0x000fe20003800200 */
[----:B------:R-:W-:Y:S02]  /*0500*/  ISETP.LE.U32.AND P1, PT, R16, 0xf, PT ;  /* 0x0000000f1000780c */ /* 0x000fe40003f23070 */
[----:B------:R-:W-:-:S04]  /*0510*/  LOP3.LUT R22, R22, 0xff, RZ, 0xc0, !PT ;  /* 0x000000ff16167812 */ /* 0x000fc800078ec0ff */
[----:B------:R-:W-:Y:S02]  /*0520*/  ISETP.EQ.U32.AND P1, PT, R22, 0xff, P1 ;  /* 0x000000ff1600780c */ /* 0x000fe40000f22070 */
[----:B0-----:R-:W-:-:S04]  /*0530*/  SEL R27, RZ, 0x1, !P3 ;  /* 0x00000001ff1b7807 */ /* 0x001fc80005800000 */
[----:B------:R-:W-:Y:S01]  /*0540*/  LOP3.LUT P3, RZ, R20, R27, RZ, 0xc0, !PT ;  /* 0x0000001b14ff7212 */ /* 0x000fe2000786c0ff */
[----:B------:R-:W-:-:S05]  /*0550*/  @P0 VIADD R20, R16, 0x18 ;  /* 0x0000001810140836 */ /* 0x000fca0000000000 */
[----:B------:R-:W-:Y:S02]  /*0560*/  @P0 SHF.R.U32.HI R20, RZ, R20, R25 ;  /* 0x00000014ff140219 */ /* 0x000fe40000011619 */
[----:B------:R-:W-:Y:S02]  /*0570*/  @P1 ISETP.GT.U32.AND P5, PT, R18, 0xfe, PT ;  /* 0x000000fe1200180c */ /* 0x000fe40003fa4070 */
[----:B------:R-:W-:-:S03]  /*0580*/  @P0 LOP3.LUT R20, R20, 0xff, RZ, 0xc0, !PT ;  /* 0x000000ff14140812 */ /* 0x000fc600078ec0ff */
[----:B------:R-:W-:Y:S01]  /*0590*/  @P3 IMAD.MOV.U32 R18, RZ, RZ, -0x1 ;  /* 0xffffffffff123424 */ /* 0x000fe200078e00ff */
[----:B------:R-:W-:Y:S01]  /*05a0*/  @P0 ISETP.GT.U32.AND P6, PT, R20, 0xfe, PT ;  /* 0x000000fe1400080c */ /* 0x000fe20003fc4070 */
[----:B------:R-:W-:Y:S01]  /*05b0*/  @P1 IMAD.MOV.U32 R20, RZ, RZ, -0x1 ;  /* 0xffffffffff141424 */ /* 0x000fe200078e00ff */
[----:B------:R-:W-:-:S04]  /*05c0*/  @P3 ISETP.GT.U32.AND P4, PT, R22, 0xfe, PT ;  /* 0x000000fe1600380c */ /* 0x000fc80003f84070 */
[----:B------:R-:W-:Y:S01]  /*05d0*/  @P1 SEL R15, R20, 0xff, !P5 ;  /* 0x000000ff140f1807 */ /* 0x000fe20006800000 */
[----:B------:R-:W-:Y:S01]  /*05e0*/  @P0 IMAD.MOV.U32 R20, RZ, RZ, -0x1 ;  /* 0xffffffffff140424 */ /* 0x000fe200078e00ff */
[----:B------:R-:W-:Y:S01]  /*05f0*/  @P3 SEL R17, R18, 0xff, !P4 ;  /* 0x000000ff12113807 */ /* 0x000fe20006000000 */
[----:B------:R-:W-:Y:S06]  /*0600*/  @!P3 BRA `(.L_x_10) ;  /* 0x000000000004b947 */ /* 0x000fec0003800000 */
[----:B------:R0:W-:Y:S02]  /*0610*/  REDG.E.ADD.STRONG.GPU desc[UR8][R8.64+0x4], R17 ;  /* 0x000004110800798e */ /* 0x0001e4000c12e108 */
.L_x_10:
[----:B------:R-:W-:Y:S05]  /*0620*/  BSYNC.RECONVERGENT B3 ;  /* 0x0000000000037941 */ /* 0x000fea0003800200 */
.L_x_9:
[----:B------:R-:W-:Y:S04]  /*0630*/  BSSY.RECONVERGENT B3, `(.L_x_11) ;  /* 0x0000003000037945 */ /* 0x000fe80003800200 */
[----:B------:R-:W-:Y:S05]  /*0640*/  @!P1 BRA `(.L_x_12) ;  /* 0x0000000000049947 */ /* 0x000fea0003800000 */
[----:B------:R2:W-:Y:S02]  /*0650*/  REDG.E.ADD.STRONG.GPU desc[UR8][R8.64+0x8], R15 ;  /* 0x0000080f0800798e */ /* 0x0005e4000c12e108 */
.L_x_12:
[----:B------:R-:W-:Y:S05]  /*0660*/  BSYNC.RECONVERGENT B3 ;  /* 0x0000000000037941 */ /* 0x000fea0003800200 */
.L_x_11:
[----:B------:R-:W-:Y:S01]  /*0670*/  @P0 SEL R19, R20, 0xff, !P6 ;  /* 0x000000ff14130807 */ /* 0x000fe20007000000 */
[----:B------:R-:W-:Y:S06]  /*0680*/  @!P0 BRA `(.L_x_8) ;  /* 0x0000000000048947 */ /* 0x000fec0003800000 */
[----:B------:R4:W-:Y:S02]  /*0690*/  REDG.E.ADD.STRONG.GPU desc[UR8][R8.64+0xc], R19 ;  /* 0x00000c130800798e */ /* 0x0009e4000c12e108 */
.L_x_8:
[----:B------:R-:W-:Y:S05]  /*06a0*/  BSYNC.RECONVERGENT B0 ;  /* 0x0000000000007941 */ /* 0x000fea0003800200 */
.L_x_7:
[C---:B------:R-:W-:Y:S01]  /*06b0*/  ISETP.LT.U32.AND P0, PT, R21.reuse, R12, PT ;  /* 0x0000000c1500720c */ /* 0x040fe20003f01070 */
[----:B------:R-:W-:Y:S03]  /*06c0*/  BSSY.RECONVERGENT B0, `(.L_x_13) ;  /* 0x0000014000007945 */ /* 0x000fe60003800200 */
[----:B------:R-:W-:-:S13]  /*06d0*/  ISETP.GT.U32.OR P0, PT, R21, UR7, P0 ;  /* 0x0000000715007c0c */ /* 0x000fda0008704470 */
[----:B------:R-:W-:Y:S05]  /*06e0*/  @!P0 BRA `(.L_x_14) ;  /* 0x0000000000448947 */ /* 0x000fea0003800000 */
[----:B------:R-:W-:-:S05]  /*06f0*/  SHF.R.U32.HI R16, RZ, 0x3, R16 ;  /* 0x00000003ff107819 */ /* 0x000fca0000011610 */
[----:B------:R-:W-:-:S04]  /*0700*/  IMAD R16, R21, 0x6000, R16 ;  /* 0x0000600015107824 */ /* 0x000fc800078e0210 */
[----:B------:R-:W-:-:S04]  /*0710*/  IMAD R23, R23, 0x4, R16 ;  /* 0x0000000417177824 */ /* 0x000fc800078e0210 */
[----:B------:R-:W-:-:S05]  /*0720*/  IMAD R14, R14, 0x400, R23 ;  /* 0x000004000e0e7824 */ /* 0x000fca00078e0217 */
[----:B0-2-4-:R-:W-:-:S05]  /*0730*/  SHF.R.U32.HI R9, RZ, 0x1, R14 ;  /* 0x00000001ff097819 */ /* 0x015fca000001160e */
[----:B-1----:R-:W-:-:S05]  /*0740*/  IMAD.WIDE.U32 R8, R9, 0x4, R4 ;  /* 0x0000000409087825 */ /* 0x002fca00078e0004 */
[----:B------:R-:W2:Y:S01]  /*0750*/  LDG.E R16, desc[UR8][R8.64] ;  /* 0x0000000808107981 */ /* 0x000ea2000c1e1900 */
[----:B------:R-:W-:-:S04]  /*0760*/  LOP3.LUT R14, R14, 0x1, RZ, 0xc0, !PT ;  /* 0x000000010e0e7812 */ /* 0x000fc800078ec0ff */
[----:B------:R-:W-:-:S04]  /*0770*/  ISETP.NE.U32.AND P1, PT, R14, 0x1, PT ;  /* 0x000000010e00780c */ /* 0x000fc80003f25070 */
[----:B------:R-:W-:-:S04]  /*0780*/  SEL R21, RZ, 0x10, P1 ;  /* 0x00000010ff157807 */ /* 0x000fc80000800000 */
[----:B--2---:R-:W-:-:S04]  /*0790*/  SHF.R.U32.HI R16, RZ, R21, R16 ;  /* 0x00000015ff107219 */ /* 0x004fc80000011610 */
[----:B------:R-:W-:-:S04]  /*07a0*/  LOP3.LUT R16, R16, 0xffff, RZ, 0xc0, !PT ;  /* 0x0000ffff10107812 */ /* 0x000fc800078ec0ff */
[----:B------:R-:W-:-:S13]  /*07b0*/  ISETP.GT.U32.AND P0, PT, R16, 0xfe, PT ;  /* 0x000000fe1000780c */ /* 0x000fda0003f04070 */
[----:B------:R-:W-:Y:S05]  /*07c0*/  @P0 BRA `(.L_x_14) ;  /* 0x00000000000c0947 */ /* 0x000fea0003800000 */
[----:B------:R-:W-:-:S05]  /*07d0*/  IMAD.MOV.U32 R21, RZ, RZ, 0x10000 ;  /* 0x00010000ff157424 */ /* 0x000fca00078e00ff */
[----:B------:R-:W-:-:S05]  /*07e0*/  SEL R21, R21, 0x1, !P1 ;  /* 0x0000000115157807 */ /* 0x000fca0004800000 */
[----:B------:R0:W-:Y:S02]  /*07f0*/  REDG.E.ADD.STRONG.GPU desc[UR8][R8.64], R21 ;  /* 0x000000150800798e */ /* 0x0001e4000c12e108 */
.L_x_14:
[----:B------:R-:W-:Y:S05]  /*0800*/  BSYNC.RECONVERGENT B0 ;  /* 0x0000000000007941 */ /* 0x000fea0003800200 */
.L_x_13:
[----:B------:R-:W-:-:S13]  /*0810*/  ISETP.GE.U32.AND P0, PT, R0, UR10, PT ;  /* 0x0000000a00007c0c */ /* 0x000fda000bf06070 */
[----:B------:R-:W-:Y:S05]  /*0820*/  @!P0 BRA `(.L_x_15) ;  /* 0xfffffff800a48947 */ /* 0x000fea000383ffff */
.L_x_6:
[----:B------:R-:W-:Y:S05]  /*0830*/  BSYNC.RECONVERGENT B1 ;  /* 0x0000000000017941 */ /* 0x000fea0003800200 */
.L_x_5:
[----:B------:R-:W-:Y:S05]  /*0840*/  BRA `(.L_x_16) ;  /* 0x0000000400307947 */ /* 0x000fea0003800000 */
.L_x_4:
[----:B------:R-:W0:Y:S01]  /*0850*/  LDCU UR5, c[0x0][0x388] ;  /* 0x00007100ff0577ac */ /* 0x000e220008000800 */
[----:B------:R-:W1:Y:S01]  /*0860*/  LDCU UR7, c[0x0][0x388] ;  /* 0x00007100ff0777ac */ /* 0x000e620008000800 */
[----:B0-----:R-:W-:-:S13]  /*0870*/  ISETP.GE.U32.AND P0, PT, R0, UR5, PT ;  /* 0x0000000500007c0c */ /* 0x001fda000bf06070 */
[----:B-1----:R-:W-:Y:S05]  /*0880*/  @P0 BRA `(.L_x_16) ;  /* 0x0000000400200947 */ /* 0x002fea0003800000 */
[----:B------:R-:W0:Y:S01]  /*0890*/  LDC.64 R4, c[0x0][0x380] ;  /* 0x0000e000ff047b82 */ /* 0x000e220000000a00 */
[----:B------:R-:W1:Y:S07]  /*08a0*/  LDCU UR5, c[0x0][0x370] ;  /* 0x00006e00ff0577ac */ /* 0x000e6e0008000800 */
[----:B------:R-:W2:Y:S08]  /*08b0*/  LDC R8, c[0x0][0x38c] ;  /* 0x0000e300ff087b82 */ /* 0x000eb00000000800 */
[----:B------:R-:W3:Y:S01]  /*08c0*/  LDC.64 R2, c[0x0][0x3b0] ;  /* 0x0000ec00ff027b82 */ /* 0x000ee20000000a00 */
[----:B-1----:R-:W-:-:S02]  /*08d0*/  IMAD R9, R10, UR5, RZ ;  /* 0x000000050a097c24 */ /* 0x002fc4000f8e02ff */
[----:B0-----:R-:W-:-:S04]  /*08e0*/  IMAD.WIDE.U32 R4, R0, 0x4, R4 ;  /* 0x0000000400047825 */ /* 0x001fc800078e0004 */
[----:B--2---:R-:W-:-:S07]  /*08f0*/  VIADD R8, R8, UR6 ;  /* 0x0000000608087c36 */ /* 0x004fce0008000000 */
.L_x_23:
[----:B0-2---:R0:W2:Y:S01]  /*0900*/  LDG.E R12, desc[UR8][R4.64] ;  /* 0x00000008040c7981 */ /* 0x0050a2000c1e1900 */
[----:B------:R-:W-:Y:S01]  /*0910*/  BSSY.RECONVERGENT B0, `(.L_x_17) ;  /* 0x000003d000007945 */ /* 0x000fe20003800200 */
[C---:B------:R-:W-:Y:S02]  /*0920*/  IMAD.IADD R0, R9.reuse, 0x1, R0 ;  /* 0x0000000109007824 */ /* 0x040fe400078e0200 */
[----:B0-----:R-:W-:Y:S01]  /*0930*/  IMAD.WIDE.U32 R4, R9, 0x4, R4 ;  /* 0x0000000409047825 */ /* 0x001fe200078e0004 */
[----:B-12---:R-:W-:-:S04]  /*0940*/  PRMT R7, R12, 0x7770, RZ ;  /* 0x000077700c077816 */ /* 0x006fc800000000ff */
[----:B------:R-:W-:-:S13]  /*0950*/  ISETP.NE.U32.AND P0, PT, R7, R8, PT ;  /* 0x000000080700720c */ /* 0x000fda0003f05070 */
[----:B------:R-:W-:Y:S05]  /*0960*/  @P0 BRA `(.L_x_18) ;  /* 0x0000000000dc0947 */ /* 0x000fea0003800000 */
[C---:B------:R-:W-:Y:S01]  /*0970*/  PRMT R16, R12.reuse, 0x7771, RZ ;  /* 0x000077710c107816 */ /* 0x040fe200000000ff */
[----:B------:R-:W-:Y:S01]  /*0980*/  IMAD.MOV.U32 R19, RZ, RZ, 0x1 ;  /* 0x00000001ff137424 */ /* 0x000fe200078e00ff */
[C---:B------:R-:W-:Y:S02]  /*0990*/  PRMT R18, R12.reuse, 0x7772, RZ ;  /* 0x000077720c127816 */ /* 0x040fe400000000ff */
[----:B------:R-:W-:-:S03]  /*09a0*/  PRMT R12, R12, 0x7773, RZ ;  /* 0x000077730c0c7816 */ /* 0x000fc600000000ff */
[----:B------:R-:W-:Y:S01]  /*09b0*/  IMAD R6, R16, 0x100, R18 ;  /* 0x0000010010067824 */ /* 0x000fe200078e0212 */
[----:B------:R-:W-:-:S04]  /*09c0*/  SHF.L.U32 R19, R19, R12, RZ ;  /* 0x0000000c13137219 */ /* 0x000fc800000006ff */
[----:B------:R-:W-:-:S05]  /*09d0*/  LEA R14, R6, UR4, 0x2 ;  /* 0x00000004060e7c11 */ /* 0x000fca000f8e10ff */
[----:B------:R-:W0:Y:S02]  /*09e0*/  ATOMS.ADD R19, [R14], R19 ;  /* 0x000000130e13738c */ /* 0x000e240000000000 */
[----:B0-----:R-:W-:-:S04]  /*09f0*/  SHF.R.U32.HI R6, RZ, R12, R19 ;  /* 0x0000000cff067219 */ /* 0x001fc80000011613 */
[----:B------:R-:W-:-:S04]  /*0a00*/  LOP3.LUT R6, R6, 0xff, RZ, 0xc0, !PT ;  /* 0x000000ff06067812 */ /* 0x000fc800078ec0ff */
[----:B------:R-:W-:-:S13]  /*0a10*/  ISETP.NE.U32.AND P4, PT, R6, 0xff, PT ;  /* 0x000000ff0600780c */ /* 0x000fda0003f85070 */
[----:B------:R-:W-:Y:S05]  /*0a20*/  @P4 BRA `(.L_x_18) ;  /* 0x0000000000ac4947 */ /* 0x000fea0003800000 */
[----:B------:R-:W-:Y:S02]  /*0a30*/  IMAD R7, R7, 0x6000, RZ ;  /* 0x0000600007077824 */ /* 0x000fe400078e02ff */
[C---:B------:R-:W-:Y:S02]  /*0a40*/  VIADD R14, R12.reuse, 0x10 ;  /* 0x000000100c0e7836 */ /* 0x040fe40000000000 */
[----:B------:R-:W-:Y:S01]  /*0a50*/  IMAD.MOV.U32 R21, RZ, RZ, 0x100 ;  /* 0x00000100ff157424 */ /* 0x000fe200078e00ff */
[C---:B------:R-:W-:Y:S02]  /*0a60*/  LEA.HI R7, R12.reuse, R7, RZ, 0x1d ;  /* 0x000000070c077211 */ /* 0x040fe400078fe8ff */
[----:B------:R-:W-:Y:S02]  /*0a70*/  SHF.R.U32.HI R14, RZ, R14, R19 ;  /* 0x0000000eff0e7219 */ /* 0x000fe40000011613 */
[----:B------:R-:W-:Y:S01]  /*0a80*/  ISETP.LE.U32.AND P0, PT, R12, 0x7, PT ;  /* 0x000000070c00780c */ /* 0x000fe20003f03070 */
[----:B------:R-:W-:Y:S01]  /*0a90*/  IMAD R7, R18, 0x4, R7 ;  /* 0x0000000412077824 */ /* 0x000fe200078e0207 */
[----:B------:R-:W-:Y:S01]  /*0aa0*/  LOP3.LUT R18, R14, 0xff, RZ, 0xc0, !PT ;  /* 0x000000ff0e127812 */ /* 0x000fe200078ec0ff */
[----:B------:R-:W-:-:S02]  /*0ab0*/  VIADD R14, R12, 0x8 ;  /* 0x000000080c0e7836 */ /* 0x000fc40000000000 */
[----:B------:R-:W-:Y:S01]  /*0ac0*/  IMAD R7, R16, 0x400, R7 ;  /* 0x0000040010077824 */ /* 0x000fe200078e0207 */
[----:B------:R-:W-:Y:S02]  /*0ad0*/  ISETP.EQ.U32.AND P0, PT, R18, 0xff, P0 ;  /* 0x000000ff1200780c */ /* 0x000fe40000702070 */
[----:B------:R-:W-:Y:S01]  /*0ae0*/  SHF.R.U32.HI R14, RZ, R14, R19 ;  /* 0x0000000eff0e7219 */ /* 0x000fe20000011613 */
[----:B---3--:R-:W-:Y:S01]  /*0af0*/  IMAD.WIDE.U32 R6, R7, 0x4, R2 ;  /* 0x0000000407067825 */ /* 0x008fe200078e0002 */
[C---:B------:R-:W-:Y:S02]  /*0b00*/  ISETP.LE.U32.AND P3, PT, R12.reuse, 0x17, PT ;  /* 0x000000170c00780c */ /* 0x040fe40003f63070 */
[----:B------:R-:W-:Y:S02]  /*0b10*/  ISETP.LE.U32.AND P1, PT, R12, 0xf, PT ;  /* 0x0000000f0c00780c */ /* 0x000fe40003f23070 */
[----:B------:R0:W-:Y:S01]  /*0b20*/  REDG.E.ADD.STRONG.GPU desc[UR8][R6.64], R21 ;  /* 0x000000150600798e */ /* 0x0001e2000c12e108 */
[----:B------:R-:W-:Y:S01]  /*0b30*/  LOP3.LUT R16, R14, 0xff, RZ, 0xc0, !PT ;  /* 0x000000ff0e107812 */ /* 0x000fe200078ec0ff */
[----:B------:R-:W-:Y:S01]  /*0b40*/  BSSY.RECONVERGENT B1, `(.L_x_19) ;  /* 0x0000012000017945 */ /* 0x000fe20003800200 */
[----:B------:R-:W-:-:S02]  /*0b50*/  SEL R14, RZ, 0x1, P4 ;  /* 0x00000001ff0e7807 */ /* 0x000fc40002000000 */
[----:B------:R-:W-:Y:S01]  /*0b60*/  ISETP.EQ.U32.AND P1, PT, R16, 0xff, P1 ;  /* 0x000000ff1000780c */ /* 0x000fe20000f22070 */
[----:B------:R-:W-:-:S05]  /*0b70*/  @P0 VIADD R12, R12, 0x18 ;  /* 0x000000180c0c0836 */ /* 0x000fca0000000000 */
[----:B------:R-:W-:Y:S02]  /*0b80*/  @P0 SHF.R.U32.HI R12, RZ, R12, R19 ;  /* 0x0000000cff0c0219 */ /* 0x000fe40000011613 */
[----:B0-----:R-:W-:Y:S02]  /*0b90*/  SEL R21, RZ, 0x1, !P3 ;  /* 0x00000001ff157807 */ /* 0x001fe40005800000 */
[----:B------:R-:W-:Y:S02]  /*0ba0*/  @P0 LOP3.LUT R12, R12, 0xff, RZ, 0xc0, !PT ;  /* 0x000000ff0c0c0812 */ /* 0x000fe400078ec0ff */
[----:B------:R-:W-:Y:S01]  /*0bb0*/  LOP3.LUT P3, RZ, R14, R21, RZ, 0xc0, !PT ;  /* 0x000000150eff7212 */ /* 0x000fe2000786c0ff */
[----:B------:R-:W-:Y:S01]  /*0bc0*/  @P1 IMAD.MOV.U32 R14, RZ, RZ, -0x1 ;  /* 0xffffffffff0e1424 */ /* 0x000fe200078e00ff */
[----:B------:R-:W-:Y:S02]  /*0bd0*/  @P0 ISETP.GT.U32.AND P6, PT, R12, 0xfe, PT ;  /* 0x000000fe0c00080c */ /* 0x000fe40003fc4070 */
[----:B------:R-:W-:-:S04]  /*0be0*/  @P1 ISETP.GT.U32.AND P5, PT, R18, 0xfe, PT ;  /* 0x000000fe1200180c */ /* 0x000fc80003fa4070 */
[----:B------:R-:W-:Y:S01]  /*0bf0*/  @P1 SEL R13, R14, 0xff, !P5 ;  /* 0x000000ff0e0d1807 */ /* 0x000fe20006800000 */
[----:B------:R-:W-:-:S04]  /*0c00*/  @P0 IMAD.MOV.U32 R14, RZ, RZ, -0x1 ;  /* 0xffffffffff0e0424 */ /* 0x000fc800078e00ff */
[----:B------:R-:W-:Y:S01]  /*0c10*/  @P3 IMAD.MOV.U32 R12, RZ, RZ, -0x1 ;  /* 0xffffffffff0c3424 */ /* 0x000fe200078e00ff */
[----:B------:R-:W-:-:S04]  /*0c20*/  @P3 ISETP.GT.U32.AND P4, PT, R16, 0xfe, PT ;  /* 0x000000fe1000380c */ /* 0x000fc80003f84070 */
[----:B------:R-:W-:Y:S01]  /*0c30*/  @P3 SEL R15, R12, 0xff, !P4 ;  /* 0x000000ff0c0f3807 */ /* 0x000fe20006000000 */
[----:B------:R-:W-:Y:S08]  /*0c40*/  @!P3 BRA `(.L_x_20) ;  /* 0x000000000004b947 */ /* 0x000ff00003800000 */
[----:B------:R0:W-:Y:S02]  /*0c50*/  REDG.E.ADD.STRONG.GPU desc[UR8][R6.64+0x4], R15 ;  /* 0x0000040f0600798e */ /* 0x0001e4000c12e108 */
.L_x_20:
[----:B------:R-:W-:Y:S05]  /*0c60*/  BSYNC.RECONVERGENT B1 ;  /* 0x0000000000017941 */ /* 0x000fea0003800200 */
.L_x_19:
[----:B------:R-:W-:Y:S04]  /*0c70*/  BSSY.RECONVERGENT B1, `(.L_x_21) ;  /* 0x0000003000017945 */ /* 0x000fe80003800200 */
[----:B------:R-:W-:Y:S05]  /*0c80*/  @!P1 BRA `(.L_x_22) ;  /* 0x0000000000049947 */ /* 0x000fea0003800000 */
[----:B------:R1:W-:Y:S02]  /*0c90*/  REDG.E.ADD.STRONG.GPU desc[UR8][R6.64+0x8], R13 ;  /* 0x0000080d0600798e */ /* 0x0003e4000c12e108 */
.L_x_22:
[----:B------:R-:W-:Y:S05]  /*0ca0*/  BSYNC.RECONVERGENT B1 ;  /* 0x0000000000017941 */ /* 0x000fea0003800200 */
.L_x_21:
[----:B------:R-:W-:Y:S01]  /*0cb0*/  @P0 SEL R17, R14, 0xff, !P6 ;  /* 0x000000ff0e110807 */ /* 0x000fe20007000000 */
[----:B------:R-:W-:Y:S06]  /*0cc0*/  @!P0 BRA `(.L_x_18) ;  /* 0x0000000000048947 */ /* 0x000fec0003800000 */
[----:B------:R2:W-:Y:S02]  /*0cd0*/  REDG.E.ADD.STRONG.GPU desc[UR8][R6.64+0xc], R17 ;  /* 0x00000c110600798e */ /* 0x0005e4000c12e108 */
.L_x_18:
[----:B------:R-:W-:Y:S05]  /*0ce0*/  BSYNC.RECONVERGENT B0 ;  /* 0x0000000000007941 */ /* 0x000fea0003800200 */
.L_x_17:
[----:B------:R-:W-:-:S13]  /*0cf0*/  ISETP.GE.U32.AND P0, PT, R0, UR7, PT ;  /* 0x0000000700007c0c */ /* 0x000fda000bf06070 */
[----:B------:R-:W-:Y:S05]  /*0d00*/  @!P0 BRA `(.L_x_23) ;  /* 0xfffffff800fc8947 */ /* 0x000fea000383ffff */
.L_x_16:
[----:B------:R-:W-:Y:S05]  /*0d10*/  BSYNC.RECONVERGENT B2 ;  /* 0x0000000000027941 */ /* 0x000fea0003800200 */
.L_x_3:
[----:B------:R-:W-:Y:S06]  /*0d20*/  BAR.SYNC.DEFER_BLOCKING 0x0 ;  /* 0x0000000000007b1d */ /* 0x000fec0000010000 */
[----:B------:R-:W-:Y:S05]  /*0d30*/  @P2 EXIT ;  /* 0x000000000000294d */ /* 0x000fea0003800000 */
[----:B------:R-:W5:Y:S01]  /*0d40*/  LDC R0, c[0x0][0x38c] ;  /* 0x0000e300ff007b82 */ /* 0x000f620000000800 */
[----:B-1----:R-:W-:Y:S02]  /*0d50*/  IMAD.U32 R4, RZ, RZ, UR4 ;  /* 0x00000004ff047e24 */ /* 0x002fe4000f8e00ff */
[----:B0-23--:R-:W-:-:S05]  /*0d60*/  IMAD.SHL.U32 R7, R10, 0x4, RZ ;  /* 0x000000040a077824 */ /* 0x00dfca00078e00ff */
[----:B------:R-:W0:Y:S01]  /*0d70*/  LDC.64 R2, c[0x0][0x3a0] ;  /* 0x0000e800ff027b82 */ /* 0x000e220000000a00 */
[----:B-----5:R-:W-:-:S04]  /*0d80*/  VIADD R0, R0, UR6 ;  /* 0x0000000600007c36 */ /* 0x020fc80008000000 */
[----:B------:R-:W-:Y:S02]  /*0d90*/  IMAD R5, R0, 0x6000, RZ ;  /* 0x0000600000057824 */ /* 0x000fe400078e02ff */
[----:B------:R-:W-:Y:S02]  /*0da0*/  IMAD.SHL.U32 R0, R11, 0x4, RZ ;  /* 0x000000040b007824 */ /* 0x000fe400078e00ff */
[----:B0-----:R-:W-:-:S04]  /*0db0*/  IMAD.WIDE.U32 R2, R5, 0x4, R2 ;  /* 0x0000000405027825 */ /* 0x001fc800078e0002 */
[----:B------:R-:W-:Y:S02]  /*0dc0*/  IMAD.MOV.U32 R5, RZ, RZ, RZ ;  /* 0x000000ffff057224 */ /* 0x000fe400078e00ff */
[----:B------:R-:W-:-:S04]  /*0dd0*/  IMAD.WIDE R2, R0, 0x4, R2 ;  /* 0x0000000400027825 */ /* 0x000fc800078e0202 */
[----:B------:R-:W-:-:S07]  /*0de0*/  IMAD.WIDE R4, R11, 0x4, R4 ;  /* 0x000000040b047825 */ /* 0x000fce00078e0204 */
.L_x_24:
[----:B------:R-:W-:-:S06]  /*0df0*/  IMAD.MOV.U32 R6, RZ, RZ, R4 ;  /* 0x000000ffff067224 */ /* 0x000fcc00078e0004 */
[----:B------:R-:W4:Y:S01]  /*0e00*/  LDS R6, [R6] ;  /* 0x0000000006067984 */ /* 0x000f220000000800 */
[----:B------:R-:W-:-:S05]  /*0e10*/  IMAD.IADD R0, R7, 0x1, R0 ;  /* 0x0000000107007824 */ /* 0x000fca00078e0200 */
[----:B------:R-:W-:Y:S01]  /*0e20*/  ISETP.GT.AND P0, PT, R0, 0x5ffc, PT ;  /* 0x00005ffc0000780c */ /* 0x000fe20003f04270 */
[----:B------:R-:W-:-:S04]  /*0e30*/  IMAD.WIDE.U32 R4, R10, 0x4, R4 ;  /* 0x000000040a047825 */ /* 0x000fc800078e0004 */
[C---:B----4-:R-:W-:Y:S01]  /*0e40*/  IMAD.U32 R8, R6.reuse, 0x10000, RZ ;  /* 0x0001000006087824 */ /* 0x050fe200078e00ff */
[C---:B------:R-:W-:Y:S01]  /*0e50*/  LOP3.LUT R9, R6.reuse, 0xff, RZ, 0xc0, !PT ;  /* 0x000000ff06097812 */ /* 0x040fe200078ec0ff */
[----:B------:R-:W-:Y:S01]  /*0e60*/  IMAD.SHL.U32 R12, R6, 0x100, RZ ;  /* 0x00000100060c7824 */ /* 0x000fe200078e00ff */
[----:B------:R-:W-:Y:S02]  /*0e70*/  SHF.R.U32.HI R15, RZ, 0x18, R6 ;  /* 0x00000018ff0f7819 */ /* 0x000fe40000011606 */
[----:B------:R-:W-:Y:S01]  /*0e80*/  SHF.R.U32.HI R11, RZ, 0x18, R8 ;  /* 0x00000018ff0b7819 */ /* 0x000fe20000011608 */
[----:B------:R-:W-:Y:S01]  /*0e90*/  REDG.E.ADD.STRONG.GPU desc[UR8][R2.64], R9 ;  /* 0x000000090200798e */ /* 0x000fe2000c12e108 */
[----:B------:R-:W-:-:S03]  /*0ea0*/  SHF.R.U32.HI R13, RZ, 0x18, R12 ;  /* 0x00000018ff0d7819 */ /* 0x000fc6000001160c */
[----:B------:R-:W-:Y:S04]  /*0eb0*/  REDG.E.ADD.STRONG.GPU desc[UR8][R2.64+0x4], R11 ;  /* 0x0000040b0200798e */ /* 0x000fe8000c12e108 */
[----:B------:R-:W-:Y:S04]  /*0ec0*/  REDG.E.ADD.STRONG.GPU desc[UR8][R2.64+0x8], R13 ;  /* 0x0000080d0200798e */ /* 0x000fe8000c12e108 */
[----:B------:R0:W-:Y:S02]  /*0ed0*/  REDG.E.ADD.STRONG.GPU desc[UR8][R2.64+0xc], R15 ;  /* 0x00000c0f0200798e */ /* 0x0001e4000c12e108 */
[----:B0-----:R-:W-:Y:S01]  /*0ee0*/  IMAD.WIDE R2, R7, 0x4, R2 ;  /* 0x0000000407027825 */ /* 0x001fe200078e0202 */
[----:B------:R-:W-:Y:S06]  /*0ef0*/  @!P0 BRA `(.L_x_24) ;  /* 0xfffffffc00bc8947 */ /* 0x000fec000383ffff */
[----:B------:R-:W-:Y:S05]  /*0f00*/  EXIT ;  /* 0x000000000000794d */ /* 0x000fea0003800000 */
.L_x_25:
[----:B------:R-:W-:-:S00]  /*0f10*/  BRA `(.L_x_25) ;  /* 0xfffffffc00fc7947 */ /* 0x000fc0000383ffff */
[----:B------:R-:W-:-:S00]  /*0f20*/  NOP ;  /* 0x0000000000007918 */ /* 0x000fc00000000000 */
        /* <DEDUP_REMOVED lines=13> */
.L_x_26:


//--------------------- .nv.shared._Z17histo_main_kernelP6uchar4jjjjjPjS1_S1_ --------------------------
	.section	.nv.shared._Z17histo_main_kernelP6uchar4jjjjjPjS1_S1_,"aw",@nobits
	.sectionflags	@""
	.align	4
.nv.shared._Z17histo_main_kernelP6uchar4jjjjjPjS1_S1_:
	.zero		25600


//--------------------- .nv.shared.reserved.0     --------------------------
	.section	.nv.shared.reserved.0,"aw",@nobits
	.weak		__nv_reservedSMEM_offset_0_alias
	.size		__nv_reservedSMEM_offset_0_alias, 0, 64
	.other		__nv_reservedSMEM_offset_0_alias,@"STO_CUDA_RESERVED_SHARED STV_DEFAULT"
__nv_reservedSMEM_offset_0_alias:
	.zero		0
	.zero		64


//--------------------- .nv.constant0._Z17histo_main_kernelP6uchar4jjjjjPjS1_S1_ --------------------------
	.section	.nv.constant0._Z17histo_main_kernelP6uchar4jjjjjPjS1_S1_,"a",@progbits
	.sectionflags	@""
	.align	4
.nv.constant0._Z17histo_main_kernelP6uchar4jjjjjPjS1_S1_:
	.zero		952


//--------------------- SYMBOLS --------------------------

	.type		.nv.reservedSmem.offset0,@object
	.size		.nv.reservedSmem.offset0,0x4
	.type		.nv.reservedSmem.cap,@object
	.size		.nv.reservedSmem.cap,0x4
